//
// Generated by NVIDIA NVVM Compiler
//
// Compiler Build ID: CL-36424714
// Cuda compilation tools, release 13.0, V13.0.88
// Based on NVVM 20.0.0
//

.version 9.0
.target sm_100
.address_size 64

	// .globl	_Z12MmaPtxSharedPyP4int4S1_i
// _ZZN8BlockMma3MmaEPyP4int4S2_iE5ATile has been demoted
// _ZZN8BlockMma3MmaEPyP4int4S2_iE5BTile has been demoted

.visible .entry _Z12MmaPtxSharedPyP4int4S1_i(
	.param .u64 .ptr .align 1 _Z12MmaPtxSharedPyP4int4S1_i_param_0,
	.param .u64 .ptr .align 1 _Z12MmaPtxSharedPyP4int4S1_i_param_1,
	.param .u64 .ptr .align 1 _Z12MmaPtxSharedPyP4int4S1_i_param_2,
	.param .u32 _Z12MmaPtxSharedPyP4int4S1_i_param_3
)
{
	.reg .pred 	%p<73>;
	.reg .b32 	%r<1144>;
	.reg .b32 	%f<1025>;
	.reg .b64 	%rd<140>;
	// demoted variable
	.shared .align 128 .b8 _ZZN8BlockMma3MmaEPyP4int4S2_iE5ATile[16384];
	// demoted variable
	.shared .align 128 .b8 _ZZN8BlockMma3MmaEPyP4int4S2_iE5BTile[16384];
	ld.param.u64 	%rd4, [_Z12MmaPtxSharedPyP4int4S1_i_param_1];
	ld.param.u32 	%r23, [_Z12MmaPtxSharedPyP4int4S1_i_param_3];
	cvta.to.global.u64 	%rd1, %rd4;
	mov.u32 	%r24, %tid.x;
	mov.u32 	%r25, %ctaid.y;
	shl.b32 	%r1, %r25, 7;
	and.b32  	%r2, %r24, 7;
	shr.u32 	%r1142, %r24, 3;
	or.b32  	%r4, %r2, 8;
	mov.u32 	%r26, %ntid.x;
	shr.u32 	%r5, %r26, 3;
	add.s32 	%r27, %r1142, %r5;
	max.u32 	%r28, %r27, 128;
	setp.lt.u32 	%p1, %r27, 128;
	selp.u32 	%r29, 1, 0, %p1;
	add.s32 	%r30, %r27, %r29;
	sub.s32 	%r31, %r28, %r30;
	div.u32 	%r32, %r31, %r5;
	add.s32 	%r6, %r32, %r29;
	and.b32  	%r33, %r6, 3;
	setp.eq.s32 	%p2, %r33, 3;
	@%p2 bra 	$L__BB0_3;
	shl.b32 	%r34, %r1142, 10;
	shl.b32 	%r35, %r4, 4;
	or.b32  	%r36, %r34, %r35;
	mov.u32 	%r37, _ZZN8BlockMma3MmaEPyP4int4S2_iE5ATile;
	add.s32 	%r1140, %r37, %r36;
	shl.b32 	%r8, %r5, 10;
	add.s32 	%r38, %r1142, %r1;
	mul.lo.s32 	%r1139, %r23, %r38;
	mul.lo.s32 	%r10, %r23, %r5;
	add.s32 	%r39, %r6, 1;
	and.b32  	%r40, %r39, 3;
	neg.s32 	%r1138, %r40;
$L__BB0_2:
	.pragma "nounroll";
	shr.s32 	%r41, %r1139, 31;
	shr.u32 	%r42, %r41, 29;
	add.s32 	%r43, %r1139, %r42;
	shr.s32 	%r44, %r43, 3;
	add.s32 	%r45, %r44, %r2;
	mul.wide.s32 	%rd5, %r45, 16;
	add.s64 	%rd6, %rd1, %rd5;
	ld.global.v4.u32 	{%r46, %r47, %r48, %r49}, [%rd6];
	st.shared.v4.u32 	[%r1140], {%r46, %r47, %r48, %r49};
	add.s32 	%r1142, %r1142, %r5;
	add.s32 	%r1140, %r1140, %r8;
	add.s32 	%r1139, %r1139, %r10;
	add.s32 	%r1138, %r1138, 1;
	setp.ne.s32 	%p3, %r1138, 0;
	@%p3 bra 	$L__BB0_2;
$L__BB0_3:
	setp.lt.u32 	%p4, %r6, 3;
	@%p4 bra 	$L__BB0_6;
	shl.b32 	%r62, %r4, 4;
	mov.u32 	%r64, _ZZN8BlockMma3MmaEPyP4int4S2_iE5ATile;
	shl.b32 	%r111, %r5, 2;
$L__BB0_5:
	add.s32 	%r50, %r1142, %r1;
	mul.lo.s32 	%r51, %r50, %r23;
	shr.s32 	%r52, %r51, 31;
	shr.u32 	%r53, %r52, 29;
	add.s32 	%r54, %r51, %r53;
	shr.s32 	%r55, %r54, 3;
	add.s32 	%r56, %r55, %r2;
	mul.wide.s32 	%rd7, %r56, 16;
	add.s64 	%rd8, %rd1, %rd7;
	ld.global.v4.u32 	{%r57, %r58, %r59, %r60}, [%rd8];
	shl.b32 	%r61, %r1142, 10;
	or.b32  	%r63, %r61, %r62;
	add.s32 	%r65, %r64, %r63;
	st.shared.v4.u32 	[%r65], {%r57, %r58, %r59, %r60};
	add.s32 	%r66, %r50, %r5;
	mul.lo.s32 	%r67, %r66, %r23;
	shr.s32 	%r68, %r67, 31;
	shr.u32 	%r69, %r68, 29;
	add.s32 	%r70, %r67, %r69;
	shr.s32 	%r71, %r70, 3;
	add.s32 	%r72, %r71, %r2;
	mul.wide.s32 	%rd9, %r72, 16;
	add.s64 	%rd10, %rd1, %rd9;
	ld.global.v4.u32 	{%r73, %r74, %r75, %r76}, [%rd10];
	add.s32 	%r77, %r1142, %r5;
	shl.b32 	%r78, %r77, 10;
	or.b32  	%r79, %r78, %r62;
	add.s32 	%r80, %r64, %r79;
	st.shared.v4.u32 	[%r80], {%r73, %r74, %r75, %r76};
	add.s32 	%r81, %r66, %r5;
	mul.lo.s32 	%r82, %r81, %r23;
	shr.s32 	%r83, %r82, 31;
	shr.u32 	%r84, %r83, 29;
	add.s32 	%r85, %r82, %r84;
	shr.s32 	%r86, %r85, 3;
	add.s32 	%r87, %r86, %r2;
	mul.wide.s32 	%rd11, %r87, 16;
	add.s64 	%rd12, %rd1, %rd11;
	ld.global.v4.u32 	{%r88, %r89, %r90, %r91}, [%rd12];
	add.s32 	%r92, %r77, %r5;
	shl.b32 	%r93, %r92, 10;
	or.b32  	%r94, %r93, %r62;
	add.s32 	%r95, %r64, %r94;
	st.shared.v4.u32 	[%r95], {%r88, %r89, %r90, %r91};
	add.s32 	%r96, %r81, %r5;
	mul.lo.s32 	%r97, %r96, %r23;
	shr.s32 	%r98, %r97, 31;
	shr.u32 	%r99, %r98, 29;
	add.s32 	%r100, %r97, %r99;
	shr.s32 	%r101, %r100, 3;
	add.s32 	%r102, %r101, %r2;
	mul.wide.s32 	%rd13, %r102, 16;
	add.s64 	%rd14, %rd1, %rd13;
	ld.global.v4.u32 	{%r103, %r104, %r105, %r106}, [%rd14];
	add.s32 	%r107, %r92, %r5;
	shl.b32 	%r108, %r107, 10;
	or.b32  	%r109, %r108, %r62;
	add.s32 	%r110, %r64, %r109;
	st.shared.v4.u32 	[%r110], {%r103, %r104, %r105, %r106};
	add.s32 	%r1142, %r111, %r1142;
	setp.lt.u32 	%p5, %r1142, 128;
	@%p5 bra 	$L__BB0_5;
$L__BB0_6:
	and.b32  	%r1105, %r24, 31;
	setp.gt.u32 	%p6, %r1105, 16;
	shl.b32 	%r1106, %r24, 3;
	and.b32  	%r1107, %r1106, 7800;
	shl.b32 	%r1108, %r24, 1;
	and.b32  	%r1109, %r1108, 64;
	or.b32  	%r1111, %r1109, %r2;
	shr.u32 	%r1112, %r24, 3;
	and.b32  	%r1113, %r1112, 1;
	shl.b32 	%r1114, %r1111, 3;
	selp.u32 	%r1115, 1, 0, %p6;
	xor.b32  	%r1116, %r2, %r1115;
	or.b32  	%r1117, %r1107, %r1116;
	mul.wide.u32 	%rd63, %r1117, 16;
	mov.u32 	%r1118, _ZZN8BlockMma3MmaEPyP4int4S2_iE5ATile;
	cvt.u64.u32 	%rd64, %r1118;
	cvta.shared.u64 	%rd65, %rd64;
	add.s64 	%rd15, %rd65, %rd63;
	// begin inline asm
	{
	  .reg .u64 u64addr;
	  cvta.to.shared.u64 u64addr, %rd15;
	  cvt.u32.u64 %r112, u64addr;
	}
	// end inline asm
	// begin inline asm
	ldmatrix.sync.aligned.x4.m8n8.shared.b16 { %r113, %r114, %r115, %r116 }, [%r112];
	// end inline asm
	add.s64 	%rd16, %rd15, 2048;
	// begin inline asm
	{
	  .reg .u64 u64addr;
	  cvta.to.shared.u64 u64addr, %rd16;
	  cvt.u32.u64 %r118, u64addr;
	}
	// end inline asm
	// begin inline asm
	ldmatrix.sync.aligned.x4.m8n8.shared.b16 { %r119, %r120, %r121, %r122 }, [%r118];
	// end inline asm
	add.s64 	%rd17, %rd15, 4096;
	// begin inline asm
	{
	  .reg .u64 u64addr;
	  cvta.to.shared.u64 u64addr, %rd17;
	  cvt.u32.u64 %r124, u64addr;
	}
	// end inline asm
	// begin inline asm
	ldmatrix.sync.aligned.x4.m8n8.shared.b16 { %r125, %r126, %r127, %r128 }, [%r124];
	// end inline asm
	add.s64 	%rd18, %rd15, 6144;
	// begin inline asm
	{
	  .reg .u64 u64addr;
	  cvta.to.shared.u64 u64addr, %rd18;
	  cvt.u32.u64 %r130, u64addr;
	}
	// end inline asm
	// begin inline asm
	ldmatrix.sync.aligned.x4.m8n8.shared.b16 { %r131, %r132, %r133, %r134 }, [%r130];
	// end inline asm
	xor.b32  	%r1119, %r1113, %r2;
	xor.b32  	%r1120, %r1119, 1;
	or.b32  	%r1121, %r1114, %r1120;
	mul.wide.u32 	%rd66, %r1121, 16;
	mov.u32 	%r1122, _ZZN8BlockMma3MmaEPyP4int4S2_iE5BTile;
	cvt.u64.u32 	%rd67, %r1122;
	cvta.shared.u64 	%rd68, %rd67;
	add.s64 	%rd19, %rd68, %rd66;
	// begin inline asm
	{
	  .reg .u64 u64addr;
	  cvta.to.shared.u64 u64addr, %rd19;
	  cvt.u32.u64 %r136, u64addr;
	}
	// end inline asm
	// begin inline asm
	ldmatrix.sync.aligned.x2.m8n8.shared.b16 { %r137, %r138 }, [%r136];
	// end inline asm
	add.s64 	%rd20, %rd19, 1024;
	// begin inline asm
	{
	  .reg .u64 u64addr;
	  cvta.to.shared.u64 u64addr, %rd20;
	  cvt.u32.u64 %r140, u64addr;
	}
	// end inline asm
	// begin inline asm
	ldmatrix.sync.aligned.x2.m8n8.shared.b16 { %r141, %r142 }, [%r140];
	// end inline asm
	add.s64 	%rd21, %rd19, 2048;
	// begin inline asm
	{
	  .reg .u64 u64addr;
	  cvta.to.shared.u64 u64addr, %rd21;
	  cvt.u32.u64 %r144, u64addr;
	}
	// end inline asm
	// begin inline asm
	ldmatrix.sync.aligned.x2.m8n8.shared.b16 { %r145, %r146 }, [%r144];
	// end inline asm
	add.s64 	%rd22, %rd19, 3072;
	// begin inline asm
	{
	  .reg .u64 u64addr;
	  cvta.to.shared.u64 u64addr, %rd22;
	  cvt.u32.u64 %r148, u64addr;
	}
	// end inline asm
	// begin inline asm
	ldmatrix.sync.aligned.x2.m8n8.shared.b16 { %r149, %r150 }, [%r148];
	// end inline asm
	add.s64 	%rd23, %rd19, 4096;
	// begin inline asm
	{
	  .reg .u64 u64addr;
	  cvta.to.shared.u64 u64addr, %rd23;
	  cvt.u32.u64 %r152, u64addr;
	}
	// end inline asm
	// begin inline asm
	ldmatrix.sync.aligned.x2.m8n8.shared.b16 { %r153, %r154 }, [%r152];
	// end inline asm
	add.s64 	%rd24, %rd19, 5120;
	// begin inline asm
	{
	  .reg .u64 u64addr;
	  cvta.to.shared.u64 u64addr, %rd24;
	  cvt.u32.u64 %r156, u64addr;
	}
	// end inline asm
	// begin inline asm
	ldmatrix.sync.aligned.x2.m8n8.shared.b16 { %r157, %r158 }, [%r156];
	// end inline asm
	add.s64 	%rd25, %rd19, 6144;
	// begin inline asm
	{
	  .reg .u64 u64addr;
	  cvta.to.shared.u64 u64addr, %rd25;
	  cvt.u32.u64 %r160, u64addr;
	}
	// end inline asm
	// begin inline asm
	ldmatrix.sync.aligned.x2.m8n8.shared.b16 { %r161, %r162 }, [%r160];
	// end inline asm
	add.s64 	%rd26, %rd19, 7168;
	// begin inline asm
	{
	  .reg .u64 u64addr;
	  cvta.to.shared.u64 u64addr, %rd26;
	  cvt.u32.u64 %r164, u64addr;
	}
	// end inline asm
	// begin inline asm
	ldmatrix.sync.aligned.x2.m8n8.shared.b16 { %r165, %r166 }, [%r164];
	// end inline asm
	mov.f32 	%f256, 0f00000000;
	// begin inline asm
	mma.sync.aligned.m16n8k16.row.col.f32.f16.f16.f32  { %f1, %f2, %f3, %f4 },  { %r113, %r114, %r115, %r116},  { %r137, %r138 },  { %f256, %f256, %f256, %f256 };
	// end inline asm
	// begin inline asm
	mma.sync.aligned.m16n8k16.row.col.f32.f16.f16.f32  { %f9, %f10, %f11, %f12 },  { %r113, %r114, %r115, %r116},  { %r141, %r142 },  { %f256, %f256, %f256, %f256 };
	// end inline asm
	// begin inline asm
	mma.sync.aligned.m16n8k16.row.col.f32.f16.f16.f32  { %f17, %f18, %f19, %f20 },  { %r113, %r114, %r115, %r116},  { %r145, %r146 },  { %f256, %f256, %f256, %f256 };
	// end inline asm
	// begin inline asm
	mma.sync.aligned.m16n8k16.row.col.f32.f16.f16.f32  { %f25, %f26, %f27, %f28 },  { %r113, %r114, %r115, %r116},  { %r149, %r150 },  { %f256, %f256, %f256, %f256 };
	// end inline asm
	// begin inline asm
	mma.sync.aligned.m16n8k16.row.col.f32.f16.f16.f32  { %f33, %f34, %f35, %f36 },  { %r113, %r114, %r115, %r116},  { %r153, %r154 },  { %f256, %f256, %f256, %f256 };
	// end inline asm
	// begin inline asm
	mma.sync.aligned.m16n8k16.row.col.f32.f16.f16.f32  { %f41, %f42, %f43, %f44 },  { %r113, %r114, %r115, %r116},  { %r157, %r158 },  { %f256, %f256, %f256, %f256 };
	// end inline asm
	// begin inline asm
	mma.sync.aligned.m16n8k16.row.col.f32.f16.f16.f32  { %f49, %f50, %f51, %f52 },  { %r113, %r114, %r115, %r116},  { %r161, %r162 },  { %f256, %f256, %f256, %f256 };
	// end inline asm
	// begin inline asm
	mma.sync.aligned.m16n8k16.row.col.f32.f16.f16.f32  { %f57, %f58, %f59, %f60 },  { %r113, %r114, %r115, %r116},  { %r165, %r166 },  { %f256, %f256, %f256, %f256 };
	// end inline asm
	// begin inline asm
	mma.sync.aligned.m16n8k16.row.col.f32.f16.f16.f32  { %f65, %f66, %f67, %f68 },  { %r119, %r120, %r121, %r122},  { %r137, %r138 },  { %f256, %f256, %f256, %f256 };
	// end inline asm
	// begin inline asm
	mma.sync.aligned.m16n8k16.row.col.f32.f16.f16.f32  { %f73, %f74, %f75, %f76 },  { %r119, %r120, %r121, %r122},  { %r141, %r142 },  { %f256, %f256, %f256, %f256 };
	// end inline asm
	// begin inline asm
	mma.sync.aligned.m16n8k16.row.col.f32.f16.f16.f32  { %f81, %f82, %f83, %f84 },  { %r119, %r120, %r121, %r122},  { %r145, %r146 },  { %f256, %f256, %f256, %f256 };
	// end inline asm
	// begin inline asm
	mma.sync.aligned.m16n8k16.row.col.f32.f16.f16.f32  { %f89, %f90, %f91, %f92 },  { %r119, %r120, %r121, %r122},  { %r149, %r150 },  { %f256, %f256, %f256, %f256 };
	// end inline asm
	// begin inline asm
	mma.sync.aligned.m16n8k16.row.col.f32.f16.f16.f32  { %f97, %f98, %f99, %f100 },  { %r119, %r120, %r121, %r122},  { %r153, %r154 },  { %f256, %f256, %f256, %f256 };
	// end inline asm
	// begin inline asm
	mma.sync.aligned.m16n8k16.row.col.f32.f16.f16.f32  { %f105, %f106, %f107, %f108 },  { %r119, %r120, %r121, %r122},  { %r157, %r158 },  { %f256, %f256, %f256, %f256 };
	// end inline asm
	// begin inline asm
	mma.sync.aligned.m16n8k16.row.col.f32.f16.f16.f32  { %f113, %f114, %f115, %f116 },  { %r119, %r120, %r121, %r122},  { %r161, %r162 },  { %f256, %f256, %f256, %f256 };
	// end inline asm
	// begin inline asm
	mma.sync.aligned.m16n8k16.row.col.f32.f16.f16.f32  { %f121, %f122, %f123, %f124 },  { %r119, %r120, %r121, %r122},  { %r165, %r166 },  { %f256, %f256, %f256, %f256 };
	// end inline asm
	// begin inline asm
	mma.sync.aligned.m16n8k16.row.col.f32.f16.f16.f32  { %f129, %f130, %f131, %f132 },  { %r125, %r126, %r127, %r128},  { %r137, %r138 },  { %f256, %f256, %f256, %f256 };
	// end inline asm
	// begin inline asm
	mma.sync.aligned.m16n8k16.row.col.f32.f16.f16.f32  { %f137, %f138, %f139, %f140 },  { %r125, %r126, %r127, %r128},  { %r141, %r142 },  { %f256, %f256, %f256, %f256 };
	// end inline asm
	// begin inline asm
	mma.sync.aligned.m16n8k16.row.col.f32.f16.f16.f32  { %f145, %f146, %f147, %f148 },  { %r125, %r126, %r127, %r128},  { %r145, %r146 },  { %f256, %f256, %f256, %f256 };
	// end inline asm
	// begin inline asm
	mma.sync.aligned.m16n8k16.row.col.f32.f16.f16.f32  { %f153, %f154, %f155, %f156 },  { %r125, %r126, %r127, %r128},  { %r149, %r150 },  { %f256, %f256, %f256, %f256 };
	// end inline asm
	// begin inline asm
	mma.sync.aligned.m16n8k16.row.col.f32.f16.f16.f32  { %f161, %f162, %f163, %f164 },  { %r125, %r126, %r127, %r128},  { %r153, %r154 },  { %f256, %f256, %f256, %f256 };
	// end inline asm
	// begin inline asm
	mma.sync.aligned.m16n8k16.row.col.f32.f16.f16.f32  { %f169, %f170, %f171, %f172 },  { %r125, %r126, %r127, %r128},  { %r157, %r158 },  { %f256, %f256, %f256, %f256 };
	// end inline asm
	// begin inline asm
	mma.sync.aligned.m16n8k16.row.col.f32.f16.f16.f32  { %f177, %f178, %f179, %f180 },  { %r125, %r126, %r127, %r128},  { %r161, %r162 },  { %f256, %f256, %f256, %f256 };
	// end inline asm
	// begin inline asm
	mma.sync.aligned.m16n8k16.row.col.f32.f16.f16.f32  { %f185, %f186, %f187, %f188 },  { %r125, %r126, %r127, %r128},  { %r165, %r166 },  { %f256, %f256, %f256, %f256 };
	// end inline asm
	// begin inline asm
	mma.sync.aligned.m16n8k16.row.col.f32.f16.f16.f32  { %f193, %f194, %f195, %f196 },  { %r131, %r132, %r133, %r134},  { %r137, %r138 },  { %f256, %f256, %f256, %f256 };
	// end inline asm
	// begin inline asm
	mma.sync.aligned.m16n8k16.row.col.f32.f16.f16.f32  { %f201, %f202, %f203, %f204 },  { %r131, %r132, %r133, %r134},  { %r141, %r142 },  { %f256, %f256, %f256, %f256 };
	// end inline asm
	// begin inline asm
	mma.sync.aligned.m16n8k16.row.col.f32.f16.f16.f32  { %f209, %f210, %f211, %f212 },  { %r131, %r132, %r133, %r134},  { %r145, %r146 },  { %f256, %f256, %f256, %f256 };
	// end inline asm
	// begin inline asm
	mma.sync.aligned.m16n8k16.row.col.f32.f16.f16.f32  { %f217, %f218, %f219, %f220 },  { %r131, %r132, %r133, %r134},  { %r149, %r150 },  { %f256, %f256, %f256, %f256 };
	// end inline asm
	// begin inline asm
	mma.sync.aligned.m16n8k16.row.col.f32.f16.f16.f32  { %f225, %f226, %f227, %f228 },  { %r131, %r132, %r133, %r134},  { %r153, %r154 },  { %f256, %f256, %f256, %f256 };
	// end inline asm
	// begin inline asm
	mma.sync.aligned.m16n8k16.row.col.f32.f16.f16.f32  { %f233, %f234, %f235, %f236 },  { %r131, %r132, %r133, %r134},  { %r157, %r158 },  { %f256, %f256, %f256, %f256 };
	// end inline asm
	// begin inline asm
	mma.sync.aligned.m16n8k16.row.col.f32.f16.f16.f32  { %f241, %f242, %f243, %f244 },  { %r131, %r132, %r133, %r134},  { %r161, %r162 },  { %f256, %f256, %f256, %f256 };
	// end inline asm
	// begin inline asm
	mma.sync.aligned.m16n8k16.row.col.f32.f16.f16.f32  { %f249, %f250, %f251, %f252 },  { %r131, %r132, %r133, %r134},  { %r165, %r166 },  { %f256, %f256, %f256, %f256 };
	// end inline asm
	selp.b32 	%r1123, 3, 2, %p6;
	xor.b32  	%r1124, %r1123, %r2;
	or.b32  	%r1125, %r1107, %r1124;
	mul.wide.u32 	%rd69, %r1125, 16;
	add.s64 	%rd27, %rd65, %rd69;
	// begin inline asm
	{
	  .reg .u64 u64addr;
	  cvta.to.shared.u64 u64addr, %rd27;
	  cvt.u32.u64 %r360, u64addr;
	}
	// end inline asm
	// begin inline asm
	ldmatrix.sync.aligned.x4.m8n8.shared.b16 { %r361, %r362, %r363, %r364 }, [%r360];
	// end inline asm
	add.s64 	%rd28, %rd27, 2048;
	// begin inline asm
	{
	  .reg .u64 u64addr;
	  cvta.to.shared.u64 u64addr, %rd28;
	  cvt.u32.u64 %r366, u64addr;
	}
	// end inline asm
	// begin inline asm
	ldmatrix.sync.aligned.x4.m8n8.shared.b16 { %r367, %r368, %r369, %r370 }, [%r366];
	// end inline asm
	add.s64 	%rd29, %rd27, 4096;
	// begin inline asm
	{
	  .reg .u64 u64addr;
	  cvta.to.shared.u64 u64addr, %rd29;
	  cvt.u32.u64 %r372, u64addr;
	}
	// end inline asm
	// begin inline asm
	ldmatrix.sync.aligned.x4.m8n8.shared.b16 { %r373, %r374, %r375, %r376 }, [%r372];
	// end inline asm
	add.s64 	%rd30, %rd27, 6144;
	// begin inline asm
	{
	  .reg .u64 u64addr;
	  cvta.to.shared.u64 u64addr, %rd30;
	  cvt.u32.u64 %r378, u64addr;
	}
	// end inline asm
	// begin inline asm
	ldmatrix.sync.aligned.x4.m8n8.shared.b16 { %r379, %r380, %r381, %r382 }, [%r378];
	// end inline asm
	xor.b32  	%r1126, %r1119, 3;
	or.b32  	%r1127, %r1114, %r1126;
	mul.wide.u32 	%rd70, %r1127, 16;
	add.s64 	%rd31, %rd68, %rd70;
	// begin inline asm
	{
	  .reg .u64 u64addr;
	  cvta.to.shared.u64 u64addr, %rd31;
	  cvt.u32.u64 %r384, u64addr;
	}
	// end inline asm
	// begin inline asm
	ldmatrix.sync.aligned.x2.m8n8.shared.b16 { %r385, %r386 }, [%r384];
	// end inline asm
	add.s64 	%rd32, %rd31, 1024;
	// begin inline asm
	{
	  .reg .u64 u64addr;
	  cvta.to.shared.u64 u64addr, %rd32;
	  cvt.u32.u64 %r388, u64addr;
	}
	// end inline asm
	// begin inline asm
	ldmatrix.sync.aligned.x2.m8n8.shared.b16 { %r389, %r390 }, [%r388];
	// end inline asm
	add.s64 	%rd33, %rd31, 2048;
	// begin inline asm
	{
	  .reg .u64 u64addr;
	  cvta.to.shared.u64 u64addr, %rd33;
	  cvt.u32.u64 %r392, u64addr;
	}
	// end inline asm
	// begin inline asm
	ldmatrix.sync.aligned.x2.m8n8.shared.b16 { %r393, %r394 }, [%r392];
	// end inline asm
	add.s64 	%rd34, %rd31, 3072;
	// begin inline asm
	{
	  .reg .u64 u64addr;
	  cvta.to.shared.u64 u64addr, %rd34;
	  cvt.u32.u64 %r396, u64addr;
	}
	// end inline asm
	// begin inline asm
	ldmatrix.sync.aligned.x2.m8n8.shared.b16 { %r397, %r398 }, [%r396];
	// end inline asm
	add.s64 	%rd35, %rd31, 4096;
	// begin inline asm
	{
	  .reg .u64 u64addr;
	  cvta.to.shared.u64 u64addr, %rd35;
	  cvt.u32.u64 %r400, u64addr;
	}
	// end inline asm
	// begin inline asm
	ldmatrix.sync.aligned.x2.m8n8.shared.b16 { %r401, %r402 }, [%r400];
	// end inline asm
	add.s64 	%rd36, %rd31, 5120;
	// begin inline asm
	{
	  .reg .u64 u64addr;
	  cvta.to.shared.u64 u64addr, %rd36;
	  cvt.u32.u64 %r404, u64addr;
	}
	// end inline asm
	// begin inline asm
	ldmatrix.sync.aligned.x2.m8n8.shared.b16 { %r405, %r406 }, [%r404];
	// end inline asm
	add.s64 	%rd37, %rd31, 6144;
	// begin inline asm
	{
	  .reg .u64 u64addr;
	  cvta.to.shared.u64 u64addr, %rd37;
	  cvt.u32.u64 %r408, u64addr;
	}
	// end inline asm
	// begin inline asm
	ldmatrix.sync.aligned.x2.m8n8.shared.b16 { %r409, %r410 }, [%r408];
	// end inline asm
	add.s64 	%rd38, %rd31, 7168;
	// begin inline asm
	{
	  .reg .u64 u64addr;
	  cvta.to.shared.u64 u64addr, %rd38;
	  cvt.u32.u64 %r412, u64addr;
	}
	// end inline asm
	// begin inline asm
	ldmatrix.sync.aligned.x2.m8n8.shared.b16 { %r413, %r414 }, [%r412];
	// end inline asm
	// begin inline asm
	mma.sync.aligned.m16n8k16.row.col.f32.f16.f16.f32  { %f257, %f258, %f259, %f260 },  { %r361, %r362, %r363, %r364},  { %r385, %r386 },  { %f1, %f2, %f3, %f4 };
	// end inline asm
	// begin inline asm
	mma.sync.aligned.m16n8k16.row.col.f32.f16.f16.f32  { %f265, %f266, %f267, %f268 },  { %r361, %r362, %r363, %r364},  { %r389, %r390 },  { %f9, %f10, %f11, %f12 };
	// end inline asm
	// begin inline asm
	mma.sync.aligned.m16n8k16.row.col.f32.f16.f16.f32  { %f273, %f274, %f275, %f276 },  { %r361, %r362, %r363, %r364},  { %r393, %r394 },  { %f17, %f18, %f19, %f20 };
	// end inline asm
	// begin inline asm
	mma.sync.aligned.m16n8k16.row.col.f32.f16.f16.f32  { %f281, %f282, %f283, %f284 },  { %r361, %r362, %r363, %r364},  { %r397, %r398 },  { %f25, %f26, %f27, %f28 };
	// end inline asm
	// begin inline asm
	mma.sync.aligned.m16n8k16.row.col.f32.f16.f16.f32  { %f289, %f290, %f291, %f292 },  { %r361, %r362, %r363, %r364},  { %r401, %r402 },  { %f33, %f34, %f35, %f36 };
	// end inline asm
	// begin inline asm
	mma.sync.aligned.m16n8k16.row.col.f32.f16.f16.f32  { %f297, %f298, %f299, %f300 },  { %r361, %r362, %r363, %r364},  { %r405, %r406 },  { %f41, %f42, %f43, %f44 };
	// end inline asm
	// begin inline asm
	mma.sync.aligned.m16n8k16.row.col.f32.f16.f16.f32  { %f305, %f306, %f307, %f308 },  { %r361, %r362, %r363, %r364},  { %r409, %r410 },  { %f49, %f50, %f51, %f52 };
	// end inline asm
	// begin inline asm
	mma.sync.aligned.m16n8k16.row.col.f32.f16.f16.f32  { %f313, %f314, %f315, %f316 },  { %r361, %r362, %r363, %r364},  { %r413, %r414 },  { %f57, %f58, %f59, %f60 };
	// end inline asm
	// begin inline asm
	mma.sync.aligned.m16n8k16.row.col.f32.f16.f16.f32  { %f321, %f322, %f323, %f324 },  { %r367, %r368, %r369, %r370},  { %r385, %r386 },  { %f65, %f66, %f67, %f68 };
	// end inline asm
	// begin inline asm
	mma.sync.aligned.m16n8k16.row.col.f32.f16.f16.f32  { %f329, %f330, %f331, %f332 },  { %r367, %r368, %r369, %r370},  { %r389, %r390 },  { %f73, %f74, %f75, %f76 };
	// end inline asm
	// begin inline asm
	mma.sync.aligned.m16n8k16.row.col.f32.f16.f16.f32  { %f337, %f338, %f339, %f340 },  { %r367, %r368, %r369, %r370},  { %r393, %r394 },  { %f81, %f82, %f83, %f84 };
	// end inline asm
	// begin inline asm
	mma.sync.aligned.m16n8k16.row.col.f32.f16.f16.f32  { %f345, %f346, %f347, %f348 },  { %r367, %r368, %r369, %r370},  { %r397, %r398 },  { %f89, %f90, %f91, %f92 };
	// end inline asm
	// begin inline asm
	mma.sync.aligned.m16n8k16.row.col.f32.f16.f16.f32  { %f353, %f354, %f355, %f356 },  { %r367, %r368, %r369, %r370},  { %r401, %r402 },  { %f97, %f98, %f99, %f100 };
	// end inline asm
	// begin inline asm
	mma.sync.aligned.m16n8k16.row.col.f32.f16.f16.f32  { %f361, %f362, %f363, %f364 },  { %r367, %r368, %r369, %r370},  { %r405, %r406 },  { %f105, %f106, %f107, %f108 };
	// end inline asm
	// begin inline asm
	mma.sync.aligned.m16n8k16.row.col.f32.f16.f16.f32  { %f369, %f370, %f371, %f372 },  { %r367, %r368, %r369, %r370},  { %r409, %r410 },  { %f113, %f114, %f115, %f116 };
	// end inline asm
	// begin inline asm
	mma.sync.aligned.m16n8k16.row.col.f32.f16.f16.f32  { %f377, %f378, %f379, %f380 },  { %r367, %r368, %r369, %r370},  { %r413, %r414 },  { %f121, %f122, %f123, %f124 };
	// end inline asm
	// begin inline asm
	mma.sync.aligned.m16n8k16.row.col.f32.f16.f16.f32  { %f385, %f386, %f387, %f388 },  { %r373, %r374, %r375, %r376},  { %r385, %r386 },  { %f129, %f130, %f131, %f132 };
	// end inline asm
	// begin inline asm
	mma.sync.aligned.m16n8k16.row.col.f32.f16.f16.f32  { %f393, %f394, %f395, %f396 },  { %r373, %r374, %r375, %r376},  { %r389, %r390 },  { %f137, %f138, %f139, %f140 };
	// end inline asm
	// begin inline asm
	mma.sync.aligned.m16n8k16.row.col.f32.f16.f16.f32  { %f401, %f402, %f403, %f404 },  { %r373, %r374, %r375, %r376},  { %r393, %r394 },  { %f145, %f146, %f147, %f148 };
	// end inline asm
	// begin inline asm
	mma.sync.aligned.m16n8k16.row.col.f32.f16.f16.f32  { %f409, %f410, %f411, %f412 },  { %r373, %r374, %r375, %r376},  { %r397, %r398 },  { %f153, %f154, %f155, %f156 };
	// end inline asm
	// begin inline asm
	mma.sync.aligned.m16n8k16.row.col.f32.f16.f16.f32  { %f417, %f418, %f419, %f420 },  { %r373, %r374, %r375, %r376},  { %r401, %r402 },  { %f161, %f162, %f163, %f164 };
	// end inline asm
	// begin inline asm
	mma.sync.aligned.m16n8k16.row.col.f32.f16.f16.f32  { %f425, %f426, %f427, %f428 },  { %r373, %r374, %r375, %r376},  { %r405, %r406 },  { %f169, %f170, %f171, %f172 };
	// end inline asm
	// begin inline asm
	mma.sync.aligned.m16n8k16.row.col.f32.f16.f16.f32  { %f433, %f434, %f435, %f436 },  { %r373, %r374, %r375, %r376},  { %r409, %r410 },  { %f177, %f178, %f179, %f180 };
	// end inline asm
	// begin inline asm
	mma.sync.aligned.m16n8k16.row.col.f32.f16.f16.f32  { %f441, %f442, %f443, %f444 },  { %r373, %r374, %r375, %r376},  { %r413, %r414 },  { %f185, %f186, %f187, %f188 };
	// end inline asm
	// begin inline asm
	mma.sync.aligned.m16n8k16.row.col.f32.f16.f16.f32  { %f449, %f450, %f451, %f452 },  { %r379, %r380, %r381, %r382},  { %r385, %r386 },  { %f193, %f194, %f195, %f196 };
	// end inline asm
	// begin inline asm
	mma.sync.aligned.m16n8k16.row.col.f32.f16.f16.f32  { %f457, %f458, %f459, %f460 },  { %r379, %r380, %r381, %r382},  { %r389, %r390 },  { %f201, %f202, %f203, %f204 };
	// end inline asm
	// begin inline asm
	mma.sync.aligned.m16n8k16.row.col.f32.f16.f16.f32  { %f465, %f466, %f467, %f468 },  { %r379, %r380, %r381, %r382},  { %r393, %r394 },  { %f209, %f210, %f211, %f212 };
	// end inline asm
	// begin inline asm
	mma.sync.aligned.m16n8k16.row.col.f32.f16.f16.f32  { %f473, %f474, %f475, %f476 },  { %r379, %r380, %r381, %r382},  { %r397, %r398 },  { %f217, %f218, %f219, %f220 };
	// end inline asm
	// begin inline asm
	mma.sync.aligned.m16n8k16.row.col.f32.f16.f16.f32  { %f481, %f482, %f483, %f484 },  { %r379, %r380, %r381, %r382},  { %r401, %r402 },  { %f225, %f226, %f227, %f228 };
	// end inline asm
	// begin inline asm
	mma.sync.aligned.m16n8k16.row.col.f32.f16.f16.f32  { %f489, %f490, %f491, %f492 },  { %r379, %r380, %r381, %r382},  { %r405, %r406 },  { %f233, %f234, %f235, %f236 };
	// end inline asm
	// begin inline asm
	mma.sync.aligned.m16n8k16.row.col.f32.f16.f16.f32  { %f497, %f498, %f499, %f500 },  { %r379, %r380, %r381, %r382},  { %r409, %r410 },  { %f241, %f242, %f243, %f244 };
	// end inline asm
	// begin inline asm
	mma.sync.aligned.m16n8k16.row.col.f32.f16.f16.f32  { %f505, %f506, %f507, %f508 },  { %r379, %r380, %r381, %r382},  { %r413, %r414 },  { %f249, %f250, %f251, %f252 };
	// end inline asm
	selp.b32 	%r1128, 5, 4, %p6;
	xor.b32  	%r1129, %r1128, %r2;
	or.b32  	%r1130, %r1107, %r1129;
	mul.wide.u32 	%rd71, %r1130, 16;
	add.s64 	%rd39, %rd65, %rd71;
	// begin inline asm
	{
	  .reg .u64 u64addr;
	  cvta.to.shared.u64 u64addr, %rd39;
	  cvt.u32.u64 %r608, u64addr;
	}
	// end inline asm
	// begin inline asm
	ldmatrix.sync.aligned.x4.m8n8.shared.b16 { %r609, %r610, %r611, %r612 }, [%r608];
	// end inline asm
	add.s64 	%rd40, %rd39, 2048;
	// begin inline asm
	{
	  .reg .u64 u64addr;
	  cvta.to.shared.u64 u64addr, %rd40;
	  cvt.u32.u64 %r614, u64addr;
	}
	// end inline asm
	// begin inline asm
	ldmatrix.sync.aligned.x4.m8n8.shared.b16 { %r615, %r616, %r617, %r618 }, [%r614];
	// end inline asm
	add.s64 	%rd41, %rd39, 4096;
	// begin inline asm
	{
	  .reg .u64 u64addr;
	  cvta.to.shared.u64 u64addr, %rd41;
	  cvt.u32.u64 %r620, u64addr;
	}
	// end inline asm
	// begin inline asm
	ldmatrix.sync.aligned.x4.m8n8.shared.b16 { %r621, %r622, %r623, %r624 }, [%r620];
	// end inline asm
	add.s64 	%rd42, %rd39, 6144;
	// begin inline asm
	{
	  .reg .u64 u64addr;
	  cvta.to.shared.u64 u64addr, %rd42;
	  cvt.u32.u64 %r626, u64addr;
	}
	// end inline asm
	// begin inline asm
	ldmatrix.sync.aligned.x4.m8n8.shared.b16 { %r627, %r628, %r629, %r630 }, [%r626];
	// end inline asm
	xor.b32  	%r1131, %r1119, 5;
	or.b32  	%r1132, %r1114, %r1131;
	mul.wide.u32 	%rd72, %r1132, 16;
	add.s64 	%rd43, %rd68, %rd72;
	// begin inline asm
	{
	  .reg .u64 u64addr;
	  cvta.to.shared.u64 u64addr, %rd43;
	  cvt.u32.u64 %r632, u64addr;
	}
	// end inline asm
	// begin inline asm
	ldmatrix.sync.aligned.x2.m8n8.shared.b16 { %r633, %r634 }, [%r632];
	// end inline asm
	add.s64 	%rd44, %rd43, 1024;
	// begin inline asm
	{
	  .reg .u64 u64addr;
	  cvta.to.shared.u64 u64addr, %rd44;
	  cvt.u32.u64 %r636, u64addr;
	}
	// end inline asm
	// begin inline asm
	ldmatrix.sync.aligned.x2.m8n8.shared.b16 { %r637, %r638 }, [%r636];
	// end inline asm
	add.s64 	%rd45, %rd43, 2048;
	// begin inline asm
	{
	  .reg .u64 u64addr;
	  cvta.to.shared.u64 u64addr, %rd45;
	  cvt.u32.u64 %r640, u64addr;
	}
	// end inline asm
	// begin inline asm
	ldmatrix.sync.aligned.x2.m8n8.shared.b16 { %r641, %r642 }, [%r640];
	// end inline asm
	add.s64 	%rd46, %rd43, 3072;
	// begin inline asm
	{
	  .reg .u64 u64addr;
	  cvta.to.shared.u64 u64addr, %rd46;
	  cvt.u32.u64 %r644, u64addr;
	}
	// end inline asm
	// begin inline asm
	ldmatrix.sync.aligned.x2.m8n8.shared.b16 { %r645, %r646 }, [%r644];
	// end inline asm
	add.s64 	%rd47, %rd43, 4096;
	// begin inline asm
	{
	  .reg .u64 u64addr;
	  cvta.to.shared.u64 u64addr, %rd47;
	  cvt.u32.u64 %r648, u64addr;
	}
	// end inline asm
	// begin inline asm
	ldmatrix.sync.aligned.x2.m8n8.shared.b16 { %r649, %r650 }, [%r648];
	// end inline asm
	add.s64 	%rd48, %rd43, 5120;
	// begin inline asm
	{
	  .reg .u64 u64addr;
	  cvta.to.shared.u64 u64addr, %rd48;
	  cvt.u32.u64 %r652, u64addr;
	}
	// end inline asm
	// begin inline asm
	ldmatrix.sync.aligned.x2.m8n8.shared.b16 { %r653, %r654 }, [%r652];
	// end inline asm
	add.s64 	%rd49, %rd43, 6144;
	// begin inline asm
	{
	  .reg .u64 u64addr;
	  cvta.to.shared.u64 u64addr, %rd49;
	  cvt.u32.u64 %r656, u64addr;
	}
	// end inline asm
	// begin inline asm
	ldmatrix.sync.aligned.x2.m8n8.shared.b16 { %r657, %r658 }, [%r656];
	// end inline asm
	add.s64 	%rd50, %rd43, 7168;
	// begin inline asm
	{
	  .reg .u64 u64addr;
	  cvta.to.shared.u64 u64addr, %rd50;
	  cvt.u32.u64 %r660, u64addr;
	}
	// end inline asm
	// begin inline asm
	ldmatrix.sync.aligned.x2.m8n8.shared.b16 { %r661, %r662 }, [%r660];
	// end inline asm
	// begin inline asm
	mma.sync.aligned.m16n8k16.row.col.f32.f16.f16.f32  { %f513, %f514, %f515, %f516 },  { %r609, %r610, %r611, %r612},  { %r633, %r634 },  { %f257, %f258, %f259, %f260 };
	// end inline asm
	// begin inline asm
	mma.sync.aligned.m16n8k16.row.col.f32.f16.f16.f32  { %f521, %f522, %f523, %f524 },  { %r609, %r610, %r611, %r612},  { %r637, %r638 },  { %f265, %f266, %f267, %f268 };
	// end inline asm
	// begin inline asm
	mma.sync.aligned.m16n8k16.row.col.f32.f16.f16.f32  { %f529, %f530, %f531, %f532 },  { %r609, %r610, %r611, %r612},  { %r641, %r642 },  { %f273, %f274, %f275, %f276 };
	// end inline asm
	// begin inline asm
	mma.sync.aligned.m16n8k16.row.col.f32.f16.f16.f32  { %f537, %f538, %f539, %f540 },  { %r609, %r610, %r611, %r612},  { %r645, %r646 },  { %f281, %f282, %f283, %f284 };
	// end inline asm
	// begin inline asm
	mma.sync.aligned.m16n8k16.row.col.f32.f16.f16.f32  { %f545, %f546, %f547, %f548 },  { %r609, %r610, %r611, %r612},  { %r649, %r650 },  { %f289, %f290, %f291, %f292 };
	// end inline asm
	// begin inline asm
	mma.sync.aligned.m16n8k16.row.col.f32.f16.f16.f32  { %f553, %f554, %f555, %f556 },  { %r609, %r610, %r611, %r612},  { %r653, %r654 },  { %f297, %f298, %f299, %f300 };
	// end inline asm
	// begin inline asm
	mma.sync.aligned.m16n8k16.row.col.f32.f16.f16.f32  { %f561, %f562, %f563, %f564 },  { %r609, %r610, %r611, %r612},  { %r657, %r658 },  { %f305, %f306, %f307, %f308 };
	// end inline asm
	// begin inline asm
	mma.sync.aligned.m16n8k16.row.col.f32.f16.f16.f32  { %f569, %f570, %f571, %f572 },  { %r609, %r610, %r611, %r612},  { %r661, %r662 },  { %f313, %f314, %f315, %f316 };
	// end inline asm
	// begin inline asm
	mma.sync.aligned.m16n8k16.row.col.f32.f16.f16.f32  { %f577, %f578, %f579, %f580 },  { %r615, %r616, %r617, %r618},  { %r633, %r634 },  { %f321, %f322, %f323, %f324 };
	// end inline asm
	// begin inline asm
	mma.sync.aligned.m16n8k16.row.col.f32.f16.f16.f32  { %f585, %f586, %f587, %f588 },  { %r615, %r616, %r617, %r618},  { %r637, %r638 },  { %f329, %f330, %f331, %f332 };
	// end inline asm
	// begin inline asm
	mma.sync.aligned.m16n8k16.row.col.f32.f16.f16.f32  { %f593, %f594, %f595, %f596 },  { %r615, %r616, %r617, %r618},  { %r641, %r642 },  { %f337, %f338, %f339, %f340 };
	// end inline asm
	// begin inline asm
	mma.sync.aligned.m16n8k16.row.col.f32.f16.f16.f32  { %f601, %f602, %f603, %f604 },  { %r615, %r616, %r617, %r618},  { %r645, %r646 },  { %f345, %f346, %f347, %f348 };
	// end inline asm
	// begin inline asm
	mma.sync.aligned.m16n8k16.row.col.f32.f16.f16.f32  { %f609, %f610, %f611, %f612 },  { %r615, %r616, %r617, %r618},  { %r649, %r650 },  { %f353, %f354, %f355, %f356 };
	// end inline asm
	// begin inline asm
	mma.sync.aligned.m16n8k16.row.col.f32.f16.f16.f32  { %f617, %f618, %f619, %f620 },  { %r615, %r616, %r617, %r618},  { %r653, %r654 },  { %f361, %f362, %f363, %f364 };
	// end inline asm
	// begin inline asm
	mma.sync.aligned.m16n8k16.row.col.f32.f16.f16.f32  { %f625, %f626, %f627, %f628 },  { %r615, %r616, %r617, %r618},  { %r657, %r658 },  { %f369, %f370, %f371, %f372 };
	// end inline asm
	// begin inline asm
	mma.sync.aligned.m16n8k16.row.col.f32.f16.f16.f32  { %f633, %f634, %f635, %f636 },  { %r615, %r616, %r617, %r618},  { %r661, %r662 },  { %f377, %f378, %f379, %f380 };
	// end inline asm
	// begin inline asm
	mma.sync.aligned.m16n8k16.row.col.f32.f16.f16.f32  { %f641, %f642, %f643, %f644 },  { %r621, %r622, %r623, %r624},  { %r633, %r634 },  { %f385, %f386, %f387, %f388 };
	// end inline asm
	// begin inline asm
	mma.sync.aligned.m16n8k16.row.col.f32.f16.f16.f32  { %f649, %f650, %f651, %f652 },  { %r621, %r622, %r623, %r624},  { %r637, %r638 },  { %f393, %f394, %f395, %f396 };
	// end inline asm
	// begin inline asm
	mma.sync.aligned.m16n8k16.row.col.f32.f16.f16.f32  { %f657, %f658, %f659, %f660 },  { %r621, %r622, %r623, %r624},  { %r641, %r642 },  { %f401, %f402, %f403, %f404 };
	// end inline asm
	// begin inline asm
	mma.sync.aligned.m16n8k16.row.col.f32.f16.f16.f32  { %f665, %f666, %f667, %f668 },  { %r621, %r622, %r623, %r624},  { %r645, %r646 },  { %f409, %f410, %f411, %f412 };
	// end inline asm
	// begin inline asm
	mma.sync.aligned.m16n8k16.row.col.f32.f16.f16.f32  { %f673, %f674, %f675, %f676 },  { %r621, %r622, %r623, %r624},  { %r649, %r650 },  { %f417, %f418, %f419, %f420 };
	// end inline asm
	// begin inline asm
	mma.sync.aligned.m16n8k16.row.col.f32.f16.f16.f32  { %f681, %f682, %f683, %f684 },  { %r621, %r622, %r623, %r624},  { %r653, %r654 },  { %f425, %f426, %f427, %f428 };
	// end inline asm
	// begin inline asm
	mma.sync.aligned.m16n8k16.row.col.f32.f16.f16.f32  { %f689, %f690, %f691, %f692 },  { %r621, %r622, %r623, %r624},  { %r657, %r658 },  { %f433, %f434, %f435, %f436 };
	// end inline asm
	// begin inline asm
	mma.sync.aligned.m16n8k16.row.col.f32.f16.f16.f32  { %f697, %f698, %f699, %f700 },  { %r621, %r622, %r623, %r624},  { %r661, %r662 },  { %f441, %f442, %f443, %f444 };
	// end inline asm
	// begin inline asm
	mma.sync.aligned.m16n8k16.row.col.f32.f16.f16.f32  { %f705, %f706, %f707, %f708 },  { %r627, %r628, %r629, %r630},  { %r633, %r634 },  { %f449, %f450, %f451, %f452 };
	// end inline asm
	// begin inline asm
	mma.sync.aligned.m16n8k16.row.col.f32.f16.f16.f32  { %f713, %f714, %f715, %f716 },  { %r627, %r628, %r629, %r630},  { %r637, %r638 },  { %f457, %f458, %f459, %f460 };
	// end inline asm
	// begin inline asm
	mma.sync.aligned.m16n8k16.row.col.f32.f16.f16.f32  { %f721, %f722, %f723, %f724 },  { %r627, %r628, %r629, %r630},  { %r641, %r642 },  { %f465, %f466, %f467, %f468 };
	// end inline asm
	// begin inline asm
	mma.sync.aligned.m16n8k16.row.col.f32.f16.f16.f32  { %f729, %f730, %f731, %f732 },  { %r627, %r628, %r629, %r630},  { %r645, %r646 },  { %f473, %f474, %f475, %f476 };
	// end inline asm
	// begin inline asm
	mma.sync.aligned.m16n8k16.row.col.f32.f16.f16.f32  { %f737, %f738, %f739, %f740 },  { %r627, %r628, %r629, %r630},  { %r649, %r650 },  { %f481, %f482, %f483, %f484 };
	// end inline asm
	// begin inline asm
	mma.sync.aligned.m16n8k16.row.col.f32.f16.f16.f32  { %f745, %f746, %f747, %f748 },  { %r627, %r628, %r629, %r630},  { %r653, %r654 },  { %f489, %f490, %f491, %f492 };
	// end inline asm
	// begin inline asm
	mma.sync.aligned.m16n8k16.row.col.f32.f16.f16.f32  { %f753, %f754, %f755, %f756 },  { %r627, %r628, %r629, %r630},  { %r657, %r658 },  { %f497, %f498, %f499, %f500 };
	// end inline asm
	// begin inline asm
	mma.sync.aligned.m16n8k16.row.col.f32.f16.f16.f32  { %f761, %f762, %f763, %f764 },  { %r627, %r628, %r629, %r630},  { %r661, %r662 },  { %f505, %f506, %f507, %f508 };
	// end inline asm
	selp.b32 	%r1133, 7, 6, %p6;
	xor.b32  	%r1134, %r1133, %r2;
	or.b32  	%r1135, %r1107, %r1134;
	mul.wide.u32 	%rd73, %r1135, 16;
	add.s64 	%rd51, %rd65, %rd73;
	// begin inline asm
	{
	  .reg .u64 u64addr;
	  cvta.to.shared.u64 u64addr, %rd51;
	  cvt.u32.u64 %r856, u64addr;
	}
	// end inline asm
	// begin inline asm
	ldmatrix.sync.aligned.x4.m8n8.shared.b16 { %r857, %r858, %r859, %r860 }, [%r856];
	// end inline asm
	add.s64 	%rd52, %rd51, 2048;
	// begin inline asm
	{
	  .reg .u64 u64addr;
	  cvta.to.shared.u64 u64addr, %rd52;
	  cvt.u32.u64 %r862, u64addr;
	}
	// end inline asm
	// begin inline asm
	ldmatrix.sync.aligned.x4.m8n8.shared.b16 { %r863, %r864, %r865, %r866 }, [%r862];
	// end inline asm
	add.s64 	%rd53, %rd51, 4096;
	// begin inline asm
	{
	  .reg .u64 u64addr;
	  cvta.to.shared.u64 u64addr, %rd53;
	  cvt.u32.u64 %r868, u64addr;
	}
	// end inline asm
	// begin inline asm
	ldmatrix.sync.aligned.x4.m8n8.shared.b16 { %r869, %r870, %r871, %r872 }, [%r868];
	// end inline asm
	add.s64 	%rd54, %rd51, 6144;
	// begin inline asm
	{
	  .reg .u64 u64addr;
	  cvta.to.shared.u64 u64addr, %rd54;
	  cvt.u32.u64 %r874, u64addr;
	}
	// end inline asm
	// begin inline asm
	ldmatrix.sync.aligned.x4.m8n8.shared.b16 { %r875, %r876, %r877, %r878 }, [%r874];
	// end inline asm
	xor.b32  	%r1136, %r1119, 7;
	or.b32  	%r1137, %r1114, %r1136;
	mul.wide.u32 	%rd74, %r1137, 16;
	add.s64 	%rd55, %rd68, %rd74;
	// begin inline asm
	{
	  .reg .u64 u64addr;
	  cvta.to.shared.u64 u64addr, %rd55;
	  cvt.u32.u64 %r880, u64addr;
	}
	// end inline asm
	// begin inline asm
	ldmatrix.sync.aligned.x2.m8n8.shared.b16 { %r881, %r882 }, [%r880];
	// end inline asm
	add.s64 	%rd56, %rd55, 1024;
	// begin inline asm
	{
	  .reg .u64 u64addr;
	  cvta.to.shared.u64 u64addr, %rd56;
	  cvt.u32.u64 %r884, u64addr;
	}
	// end inline asm
	// begin inline asm
	ldmatrix.sync.aligned.x2.m8n8.shared.b16 { %r885, %r886 }, [%r884];
	// end inline asm
	add.s64 	%rd57, %rd55, 2048;
	// begin inline asm
	{
	  .reg .u64 u64addr;
	  cvta.to.shared.u64 u64addr, %rd57;
	  cvt.u32.u64 %r888, u64addr;
	}
	// end inline asm
	// begin inline asm
	ldmatrix.sync.aligned.x2.m8n8.shared.b16 { %r889, %r890 }, [%r888];
	// end inline asm
	add.s64 	%rd58, %rd55, 3072;
	// begin inline asm
	{
	  .reg .u64 u64addr;
	  cvta.to.shared.u64 u64addr, %rd58;
	  cvt.u32.u64 %r892, u64addr;
	}
	// end inline asm
	// begin inline asm
	ldmatrix.sync.aligned.x2.m8n8.shared.b16 { %r893, %r894 }, [%r892];
	// end inline asm
	add.s64 	%rd59, %rd55, 4096;
	// begin inline asm
	{
	  .reg .u64 u64addr;
	  cvta.to.shared.u64 u64addr, %rd59;
	  cvt.u32.u64 %r896, u64addr;
	}
	// end inline asm
	// begin inline asm
	ldmatrix.sync.aligned.x2.m8n8.shared.b16 { %r897, %r898 }, [%r896];
	// end inline asm
	add.s64 	%rd60, %rd55, 5120;
	// begin inline asm
	{
	  .reg .u64 u64addr;
	  cvta.to.shared.u64 u64addr, %rd60;
	  cvt.u32.u64 %r900, u64addr;
	}
	// end inline asm
	// begin inline asm
	ldmatrix.sync.aligned.x2.m8n8.shared.b16 { %r901, %r902 }, [%r900];
	// end inline asm
	add.s64 	%rd61, %rd55, 6144;
	// begin inline asm
	{
	  .reg .u64 u64addr;
	  cvta.to.shared.u64 u64addr, %rd61;
	  cvt.u32.u64 %r904, u64addr;
	}
	// end inline asm
	// begin inline asm
	ldmatrix.sync.aligned.x2.m8n8.shared.b16 { %r905, %r906 }, [%r904];
	// end inline asm
	add.s64 	%rd62, %rd55, 7168;
	// begin inline asm
	{
	  .reg .u64 u64addr;
	  cvta.to.shared.u64 u64addr, %rd62;
	  cvt.u32.u64 %r908, u64addr;
	}
	// end inline asm
	// begin inline asm
	ldmatrix.sync.aligned.x2.m8n8.shared.b16 { %r909, %r910 }, [%r908];
	// end inline asm
	// begin inline asm
	mma.sync.aligned.m16n8k16.row.col.f32.f16.f16.f32  { %f769, %f770, %f771, %f772 },  { %r857, %r858, %r859, %r860},  { %r881, %r882 },  { %f513, %f514, %f515, %f516 };
	// end inline asm
	// begin inline asm
	mma.sync.aligned.m16n8k16.row.col.f32.f16.f16.f32  { %f777, %f778, %f779, %f780 },  { %r857, %r858, %r859, %r860},  { %r885, %r886 },  { %f521, %f522, %f523, %f524 };
	// end inline asm
	// begin inline asm
	mma.sync.aligned.m16n8k16.row.col.f32.f16.f16.f32  { %f785, %f786, %f787, %f788 },  { %r857, %r858, %r859, %r860},  { %r889, %r890 },  { %f529, %f530, %f531, %f532 };
	// end inline asm
	// begin inline asm
	mma.sync.aligned.m16n8k16.row.col.f32.f16.f16.f32  { %f793, %f794, %f795, %f796 },  { %r857, %r858, %r859, %r860},  { %r893, %r894 },  { %f537, %f538, %f539, %f540 };
	// end inline asm
	// begin inline asm
	mma.sync.aligned.m16n8k16.row.col.f32.f16.f16.f32  { %f801, %f802, %f803, %f804 },  { %r857, %r858, %r859, %r860},  { %r897, %r898 },  { %f545, %f546, %f547, %f548 };
	// end inline asm
	// begin inline asm
	mma.sync.aligned.m16n8k16.row.col.f32.f16.f16.f32  { %f809, %f810, %f811, %f812 },  { %r857, %r858, %r859, %r860},  { %r901, %r902 },  { %f553, %f554, %f555, %f556 };
	// end inline asm
	// begin inline asm
	mma.sync.aligned.m16n8k16.row.col.f32.f16.f16.f32  { %f817, %f818, %f819, %f820 },  { %r857, %r858, %r859, %r860},  { %r905, %r906 },  { %f561, %f562, %f563, %f564 };
	// end inline asm
	// begin inline asm
	mma.sync.aligned.m16n8k16.row.col.f32.f16.f16.f32  { %f825, %f826, %f827, %f828 },  { %r857, %r858, %r859, %r860},  { %r909, %r910 },  { %f569, %f570, %f571, %f572 };
	// end inline asm
	// begin inline asm
	mma.sync.aligned.m16n8k16.row.col.f32.f16.f16.f32  { %f833, %f834, %f835, %f836 },  { %r863, %r864, %r865, %r866},  { %r881, %r882 },  { %f577, %f578, %f579, %f580 };
	// end inline asm
	// begin inline asm
	mma.sync.aligned.m16n8k16.row.col.f32.f16.f16.f32  { %f841, %f842, %f843, %f844 },  { %r863, %r864, %r865, %r866},  { %r885, %r886 },  { %f585, %f586, %f587, %f588 };
	// end inline asm
	// begin inline asm
	mma.sync.aligned.m16n8k16.row.col.f32.f16.f16.f32  { %f849, %f850, %f851, %f852 },  { %r863, %r864, %r865, %r866},  { %r889, %r890 },  { %f593, %f594, %f595, %f596 };
	// end inline asm
	// begin inline asm
	mma.sync.aligned.m16n8k16.row.col.f32.f16.f16.f32  { %f857, %f858, %f859, %f860 },  { %r863, %r864, %r865, %r866},  { %r893, %r894 },  { %f601, %f602, %f603, %f604 };
	// end inline asm
	// begin inline asm
	mma.sync.aligned.m16n8k16.row.col.f32.f16.f16.f32  { %f865, %f866, %f867, %f868 },  { %r863, %r864, %r865, %r866},  { %r897, %r898 },  { %f609, %f610, %f611, %f612 };
	// end inline asm
	// begin inline asm
	mma.sync.aligned.m16n8k16.row.col.f32.f16.f16.f32  { %f873, %f874, %f875, %f876 },  { %r863, %r864, %r865, %r866},  { %r901, %r902 },  { %f617, %f618, %f619, %f620 };
	// end inline asm
	// begin inline asm
	mma.sync.aligned.m16n8k16.row.col.f32.f16.f16.f32  { %f881, %f882, %f883, %f884 },  { %r863, %r864, %r865, %r866},  { %r905, %r906 },  { %f625, %f626, %f627, %f628 };
	// end inline asm
	// begin inline asm
	mma.sync.aligned.m16n8k16.row.col.f32.f16.f16.f32  { %f889, %f890, %f891, %f892 },  { %r863, %r864, %r865, %r866},  { %r909, %r910 },  { %f633, %f634, %f635, %f636 };
	// end inline asm
	// begin inline asm
	mma.sync.aligned.m16n8k16.row.col.f32.f16.f16.f32  { %f897, %f898, %f899, %f900 },  { %r869, %r870, %r871, %r872},  { %r881, %r882 },  { %f641, %f642, %f643, %f644 };
	// end inline asm
	// begin inline asm
	mma.sync.aligned.m16n8k16.row.col.f32.f16.f16.f32  { %f905, %f906, %f907, %f908 },  { %r869, %r870, %r871, %r872},  { %r885, %r886 },  { %f649, %f650, %f651, %f652 };
	// end inline asm
	// begin inline asm
	mma.sync.aligned.m16n8k16.row.col.f32.f16.f16.f32  { %f913, %f914, %f915, %f916 },  { %r869, %r870, %r871, %r872},  { %r889, %r890 },  { %f657, %f658, %f659, %f660 };
	// end inline asm
	// begin inline asm
	mma.sync.aligned.m16n8k16.row.col.f32.f16.f16.f32  { %f921, %f922, %f923, %f924 },  { %r869, %r870, %r871, %r872},  { %r893, %r894 },  { %f665, %f666, %f667, %f668 };
	// end inline asm
	// begin inline asm
	mma.sync.aligned.m16n8k16.row.col.f32.f16.f16.f32  { %f929, %f930, %f931, %f932 },  { %r869, %r870, %r871, %r872},  { %r897, %r898 },  { %f673, %f674, %f675, %f676 };
	// end inline asm
	// begin inline asm
	mma.sync.aligned.m16n8k16.row.col.f32.f16.f16.f32  { %f937, %f938, %f939, %f940 },  { %r869, %r870, %r871, %r872},  { %r901, %r902 },  { %f681, %f682, %f683, %f684 };
	// end inline asm
	// begin inline asm
	mma.sync.aligned.m16n8k16.row.col.f32.f16.f16.f32  { %f945, %f946, %f947, %f948 },  { %r869, %r870, %r871, %r872},  { %r905, %r906 },  { %f689, %f690, %f691, %f692 };
	// end inline asm
	// begin inline asm
	mma.sync.aligned.m16n8k16.row.col.f32.f16.f16.f32  { %f953, %f954, %f955, %f956 },  { %r869, %r870, %r871, %r872},  { %r909, %r910 },  { %f697, %f698, %f699, %f700 };
	// end inline asm
	// begin inline asm
	mma.sync.aligned.m16n8k16.row.col.f32.f16.f16.f32  { %f961, %f962, %f963, %f964 },  { %r875, %r876, %r877, %r878},  { %r881, %r882 },  { %f705, %f706, %f707, %f708 };
	// end inline asm
	// begin inline asm
	mma.sync.aligned.m16n8k16.row.col.f32.f16.f16.f32  { %f969, %f970, %f971, %f972 },  { %r875, %r876, %r877, %r878},  { %r885, %r886 },  { %f713, %f714, %f715, %f716 };
	// end inline asm
	// begin inline asm
	mma.sync.aligned.m16n8k16.row.col.f32.f16.f16.f32  { %f977, %f978, %f979, %f980 },  { %r875, %r876, %r877, %r878},  { %r889, %r890 },  { %f721, %f722, %f723, %f724 };
	// end inline asm
	// begin inline asm
	mma.sync.aligned.m16n8k16.row.col.f32.f16.f16.f32  { %f985, %f986, %f987, %f988 },  { %r875, %r876, %r877, %r878},  { %r893, %r894 },  { %f729, %f730, %f731, %f732 };
	// end inline asm
	// begin inline asm
	mma.sync.aligned.m16n8k16.row.col.f32.f16.f16.f32  { %f993, %f994, %f995, %f996 },  { %r875, %r876, %r877, %r878},  { %r897, %r898 },  { %f737, %f738, %f739, %f740 };
	// end inline asm
	// begin inline asm
	mma.sync.aligned.m16n8k16.row.col.f32.f16.f16.f32  { %f1001, %f1002, %f1003, %f1004 },  { %r875, %r876, %r877, %r878},  { %r901, %r902 },  { %f745, %f746, %f747, %f748 };
	// end inline asm
	// begin inline asm
	mma.sync.aligned.m16n8k16.row.col.f32.f16.f16.f32  { %f1009, %f1010, %f1011, %f1012 },  { %r875, %r876, %r877, %r878},  { %r905, %r906 },  { %f753, %f754, %f755, %f756 };
	// end inline asm
	// begin inline asm
	mma.sync.aligned.m16n8k16.row.col.f32.f16.f16.f32  { %f1017, %f1018, %f1019, %f1020 },  { %r875, %r876, %r877, %r878},  { %r909, %r910 },  { %f761, %f762, %f763, %f764 };
	// end inline asm
	setp.ne.s32 	%p7, %r1105, 0;
	setp.eq.s32 	%p8, %r1105, 0;
	setp.gt.f32 	%p9, %f769, 0f41200000;
	and.pred  	%p10, %p8, %p9;
	selp.u64 	%rd75, 1, 0, %p10;
	setp.gt.f32 	%p11, %f777, 0f41200000;
	and.pred  	%p12, %p8, %p11;
	selp.u64 	%rd76, 1, 0, %p12;
	add.s64 	%rd77, %rd76, %rd75;
	setp.gt.f32 	%p13, %f785, 0f41200000;
	and.pred  	%p14, %p8, %p13;
	selp.u64 	%rd78, 1, 0, %p14;
	add.s64 	%rd79, %rd77, %rd78;
	setp.gt.f32 	%p15, %f793, 0f41200000;
	and.pred  	%p16, %p8, %p15;
	selp.u64 	%rd80, 1, 0, %p16;
	add.s64 	%rd81, %rd79, %rd80;
	setp.gt.f32 	%p17, %f801, 0f41200000;
	and.pred  	%p18, %p8, %p17;
	selp.u64 	%rd82, 1, 0, %p18;
	add.s64 	%rd83, %rd81, %rd82;
	setp.gt.f32 	%p19, %f809, 0f41200000;
	and.pred  	%p20, %p8, %p19;
	selp.u64 	%rd84, 1, 0, %p20;
	add.s64 	%rd85, %rd83, %rd84;
	setp.gt.f32 	%p21, %f817, 0f41200000;
	and.pred  	%p22, %p8, %p21;
	selp.u64 	%rd86, 1, 0, %p22;
	add.s64 	%rd87, %rd85, %rd86;
	setp.gt.f32 	%p23, %f825, 0f41200000;
	and.pred  	%p24, %p8, %p23;
	selp.u64 	%rd88, 1, 0, %p24;
	add.s64 	%rd89, %rd87, %rd88;
	setp.gt.f32 	%p25, %f833, 0f41200000;
	and.pred  	%p26, %p8, %p25;
	selp.u64 	%rd90, 1, 0, %p26;
	add.s64 	%rd91, %rd89, %rd90;
	setp.gt.f32 	%p27, %f841, 0f41200000;
	and.pred  	%p28, %p8, %p27;
	selp.u64 	%rd92, 1, 0, %p28;
	add.s64 	%rd93, %rd91, %rd92;
	setp.gt.f32 	%p29, %f849, 0f41200000;
	and.pred  	%p30, %p8, %p29;
	selp.u64 	%rd94, 1, 0, %p30;
	add.s64 	%rd95, %rd93, %rd94;
	setp.gt.f32 	%p31, %f857, 0f41200000;
	and.pred  	%p32, %p8, %p31;
	selp.u64 	%rd96, 1, 0, %p32;
	add.s64 	%rd97, %rd95, %rd96;
	setp.gt.f32 	%p33, %f865, 0f41200000;
	and.pred  	%p34, %p8, %p33;
	selp.u64 	%rd98, 1, 0, %p34;
	add.s64 	%rd99, %rd97, %rd98;
	setp.gt.f32 	%p35, %f873, 0f41200000;
	and.pred  	%p36, %p8, %p35;
	selp.u64 	%rd100, 1, 0, %p36;
	add.s64 	%rd101, %rd99, %rd100;
	setp.gt.f32 	%p37, %f881, 0f41200000;
	and.pred  	%p38, %p8, %p37;
	selp.u64 	%rd102, 1, 0, %p38;
	add.s64 	%rd103, %rd101, %rd102;
	setp.gt.f32 	%p39, %f889, 0f41200000;
	and.pred  	%p40, %p8, %p39;
	selp.u64 	%rd104, 1, 0, %p40;
	add.s64 	%rd105, %rd103, %rd104;
	setp.gt.f32 	%p41, %f897, 0f41200000;
	and.pred  	%p42, %p8, %p41;
	selp.u64 	%rd106, 1, 0, %p42;
	add.s64 	%rd107, %rd105, %rd106;
	setp.gt.f32 	%p43, %f905, 0f41200000;
	and.pred  	%p44, %p8, %p43;
	selp.u64 	%rd108, 1, 0, %p44;
	add.s64 	%rd109, %rd107, %rd108;
	setp.gt.f32 	%p45, %f913, 0f41200000;
	and.pred  	%p46, %p8, %p45;
	selp.u64 	%rd110, 1, 0, %p46;
	add.s64 	%rd111, %rd109, %rd110;
	setp.gt.f32 	%p47, %f921, 0f41200000;
	and.pred  	%p48, %p8, %p47;
	selp.u64 	%rd112, 1, 0, %p48;
	add.s64 	%rd113, %rd111, %rd112;
	setp.gt.f32 	%p49, %f929, 0f41200000;
	and.pred  	%p50, %p8, %p49;
	selp.u64 	%rd114, 1, 0, %p50;
	add.s64 	%rd115, %rd113, %rd114;
	setp.gt.f32 	%p51, %f937, 0f41200000;
	and.pred  	%p52, %p8, %p51;
	selp.u64 	%rd116, 1, 0, %p52;
	add.s64 	%rd117, %rd115, %rd116;
	setp.gt.f32 	%p53, %f945, 0f41200000;
	and.pred  	%p54, %p8, %p53;
	selp.u64 	%rd118, 1, 0, %p54;
	add.s64 	%rd119, %rd117, %rd118;
	setp.gt.f32 	%p55, %f953, 0f41200000;
	and.pred  	%p56, %p8, %p55;
	selp.u64 	%rd120, 1, 0, %p56;
	add.s64 	%rd121, %rd119, %rd120;
	setp.gt.f32 	%p57, %f961, 0f41200000;
	and.pred  	%p58, %p8, %p57;
	selp.u64 	%rd122, 1, 0, %p58;
	add.s64 	%rd123, %rd121, %rd122;
	setp.gt.f32 	%p59, %f969, 0f41200000;
	and.pred  	%p60, %p8, %p59;
	selp.u64 	%rd124, 1, 0, %p60;
	add.s64 	%rd125, %rd123, %rd124;
	setp.gt.f32 	%p61, %f977, 0f41200000;
	and.pred  	%p62, %p8, %p61;
	selp.u64 	%rd126, 1, 0, %p62;
	add.s64 	%rd127, %rd125, %rd126;
	setp.gt.f32 	%p63, %f985, 0f41200000;
	and.pred  	%p64, %p8, %p63;
	selp.u64 	%rd128, 1, 0, %p64;
	add.s64 	%rd129, %rd127, %rd128;
	setp.gt.f32 	%p65, %f993, 0f41200000;
	and.pred  	%p66, %p8, %p65;
	selp.u64 	%rd130, 1, 0, %p66;
	add.s64 	%rd131, %rd129, %rd130;
	setp.gt.f32 	%p67, %f1001, 0f41200000;
	and.pred  	%p68, %p8, %p67;
	selp.u64 	%rd132, 1, 0, %p68;
	add.s64 	%rd133, %rd131, %rd132;
	setp.gt.f32 	%p69, %f1009, 0f41200000;
	and.pred  	%p70, %p8, %p69;
	selp.u64 	%rd134, 1, 0, %p70;
	add.s64 	%rd135, %rd133, %rd134;
	setp.gt.f32 	%p71, %f1017, 0f41200000;
	and.pred  	%p72, %p8, %p71;
	selp.u64 	%rd136, 1, 0, %p72;
	add.s64 	%rd2, %rd135, %rd136;
	@%p7 bra 	$L__BB0_8;
	ld.param.u64 	%rd139, [_Z12MmaPtxSharedPyP4int4S1_i_param_0];
	cvta.to.global.u64 	%rd137, %rd139;
	atom.global.add.u64 	%rd138, [%rd137], %rd2;
$L__BB0_8:
	ret;

}


// ===== COMPILED SASS (sm_100) =====

	.target	sm_100

	.elftype	@"ET_EXEC"


//--------------------- .note.nv.tkinfo           --------------------------
	.section	.note.nv.tkinfo,"",@"SHT_NOTE"
	.sectionflags	@"SHF_NOTE_NV_TKINFO"
	.tkinfo
        /*0018*/ 	.word	0x00000002
        /*0030*/ 	.string	""
        /*0030*/ 	.string	"ptxas"
        /*0030*/ 	.string	"Cuda compilation tools, release 13.0, V13.0.88"
        /*0030*/ 	.string	"Build cuda_13.0.r13.0/compiler.36424714_0"
        /*0030*/ 	.string	"-arch sm_100 -m 64 "



//--------------------- .note.nv.cuinfo           --------------------------
	.section	.note.nv.cuinfo,"",@"SHT_NOTE"
	.sectionflags	@"SHF_NOTE_NV_CUINFO"
        /*0018*/ 	.short	0x0002
        /*001a*/ 	.short	0x0064
        /*001c*/ 	.short	0x0082
	.zero		2


//--------------------- .nv.info                  --------------------------
	.section	.nv.info,"",@"SHT_CUDA_INFO"
	.align	4


	//----- nvinfo : EIATTR_REGCOUNT
	.align		4
        /*0000*/ 	.byte	0x04, 0x2f
        /*0002*/ 	.short	(.L_1 - .L_0)
	.align		4
.L_0:
        /*0004*/ 	.word	index@(_Z12MmaPtxSharedPyP4int4S1_i)
        /*0008*/ 	.word	0x000000c0


	//----- nvinfo : EIATTR_FRAME_SIZE
	.align		4
.L_1:
        /*000c*/ 	.byte	0x04, 0x11
        /*000e*/ 	.short	(.L_3 - .L_2)
	.align		4
.L_2:
        /*0010*/ 	.word	index@(_Z12MmaPtxSharedPyP4int4S1_i)
        /*0014*/ 	.word	0x00000000


	//----- nvinfo : EIATTR_MIN_STACK_SIZE
	.align		4
.L_3:
        /*0018*/ 	.byte	0x04, 0x12
        /*001a*/ 	.short	(.L_5 - .L_4)
	.align		4
.L_4:
        /*001c*/ 	.word	index@(_Z12MmaPtxSharedPyP4int4S1_i)
        /*0020*/ 	.word	0x00000000
.L_5:


//--------------------- .nv.compat                --------------------------
	.section	.nv.compat,"",@"SHT_CUDA_COMPAT_INFO"
	.align	4
        /*0000*/ 	.byte	0x02, 0x09, 0x00, 0x00, 0x02, 0x02, 0x01, 0x00, 0x02, 0x05, 0x05, 0x00, 0x03, 0x07, 0x01, 0x01
        /*0010*/ 	.byte	0x02, 0x03, 0x00, 0x00, 0x02, 0x06, 0x01, 0x00, 0x04, 0x0b, 0x08, 0x00, 0x09, 0x00, 0x00, 0x00
        /*0020*/ 	.byte	0x00, 0x00, 0x00, 0x00


//--------------------- .nv.info._Z12MmaPtxSharedPyP4int4S1_i --------------------------
	.section	.nv.info._Z12MmaPtxSharedPyP4int4S1_i,"",@"SHT_CUDA_INFO"
	.sectionflags	@""
	.align	4


	//----- nvinfo : EIATTR_CUDA_API_VERSION
	.align		4
        /*0000*/ 	.byte	0x04, 0x37
        /*0002*/ 	.short	(.L_7 - .L_6)
.L_6:
        /*0004*/ 	.word	0x00000082


	//----- nvinfo : EIATTR_KPARAM_INFO
	.align		4
.L_7:
        /*0008*/ 	.byte	0x04, 0x17
        /*000a*/ 	.short	(.L_9 - .L_8)
.L_8:
        /*000c*/ 	.word	0x00000000
        /*0010*/ 	.short	0x0003
        /*0012*/ 	.short	0x0018
        /*0014*/ 	.byte	0x00, 0xf0, 0x11, 0x00


	//----- nvinfo : EIATTR_KPARAM_INFO
	.align		4
.L_9:
        /*0018*/ 	.byte	0x04, 0x17
        /*001a*/ 	.short	(.L_11 - .L_10)
.L_10:
        /*001c*/ 	.word	0x00000000
        /*0020*/ 	.short	0x0002
        /*0022*/ 	.short	0x0010
        /*0024*/ 	.byte	0x00, 0xf5, 0x21, 0x00


	//----- nvinfo : EIATTR_KPARAM_INFO
	.align		4
.L_11:
        /*0028*/ 	.byte	0x04, 0x17
        /*002a*/ 	.short	(.L_13 - .L_12)
.L_12:
        /*002c*/ 	.word	0x00000000
        /*0030*/ 	.short	0x0001
        /*0032*/ 	.short	0x0008
        /*0034*/ 	.byte	0x00, 0xf5, 0x21, 0x00


	//----- nvinfo : EIATTR_KPARAM_INFO
	.align		4
.L_13:
        /*0038*/ 	.byte	0x04, 0x17
        /*003a*/ 	.short	(.L_15 - .L_14)
.L_14:
        /*003c*/ 	.word	0x00000000
        /*0040*/ 	.short	0x0000
        /*0042*/ 	.short	0x0000
        /*0044*/ 	.byte	0x00, 0xf5, 0x21, 0x00


	//----- nvinfo : EIATTR_SPARSE_MMA_MASK
	.align		4
.L_15:
        /*0048*/ 	.byte	0x03, 0x50
        /*004a*/ 	.short	0x0000


	//----- nvinfo : EIATTR_MAXREG_COUNT
	.align		4
        /*004c*/ 	.byte	0x03, 0x1b
        /*004e*/ 	.short	0x00ff


	//----- nvinfo : EIATTR_MERCURY_ISA_VERSION
	.align		4
        /*0050*/ 	.byte	0x03, 0x5f
        /*0052*/ 	.short	0x0101


	//----- nvinfo : EIATTR_VRC_CTA_INIT_COUNT
	.align		4
        /*0054*/ 	.byte	0x02, 0x4a
	.zero		1
	.zero		1


	//----- nvinfo : EIATTR_EXIT_INSTR_OFFSETS
	.align		4
        /*0058*/ 	.byte	0x04, 0x1c
        /*005a*/ 	.short	(.L_17 - .L_16)


	//   ....[0]....
.L_16:
        /*005c*/ 	.word	0x000023d0


	//   ....[1]....
        /*0060*/ 	.word	0x000024c0


	//----- nvinfo : EIATTR_CRS_STACK_SIZE
	.align		4
.L_17:
        /*0064*/ 	.byte	0x04, 0x1e
        /*0066*/ 	.short	(.L_19 - .L_18)
.L_18:
        /*0068*/ 	.word	0x00000000


	//----- nvinfo : EIATTR_CBANK_PARAM_SIZE
	.align		4
.L_19:
        /*006c*/ 	.byte	0x03, 0x19
        /*006e*/ 	.short	0x001c


	//----- nvinfo : EIATTR_PARAM_CBANK
	.align		4
        /*0070*/ 	.byte	0x04, 0x0a
        /*0072*/ 	.short	(.L_21 - .L_20)
	.align		4
.L_20:
        /*0074*/ 	.word	index@(.nv.constant0._Z12MmaPtxSharedPyP4int4S1_i)
        /*0078*/ 	.short	0x0380
        /*007a*/ 	.short	0x001c


	//----- nvinfo : EIATTR_SW_WAR
	.align		4
.L_21:
        /*007c*/ 	.byte	0x04, 0x36
        /*007e*/ 	.short	(.L_23 - .L_22)
.L_22:
        /*0080*/ 	.word	0x00000008
.L_23:


//--------------------- .nv.callgraph             --------------------------
	.section	.nv.callgraph,"",@"SHT_CUDA_CALLGRAPH"
	.align	4
	.sectionentsize	8
	.align		4
        /*0000*/ 	.word	0x00000000
	.align		4
        /*0004*/ 	.word	0xffffffff
	.align		4
        /*0008*/ 	.word	0x00000000
	.align		4
        /*000c*/ 	.word	0xfffffffe
	.align		4
        /*0010*/ 	.word	0x00000000
	.align		4
        /*0014*/ 	.word	0xfffffffd
	.align		4
        /*0018*/ 	.word	0x00000000
	.align		4
        /*001c*/ 	.word	0xfffffffc


//--------------------- .text._Z12MmaPtxSharedPyP4int4S1_i --------------------------
	.section	.text._Z12MmaPtxSharedPyP4int4S1_i,"ax",@progbits
	.align	128
        .global         _Z12MmaPtxSharedPyP4int4S1_i
        .type           _Z12MmaPtxSharedPyP4int4S1_i,@function
        .size           _Z12MmaPtxSharedPyP4int4S1_i,(.L_x_7 - _Z12MmaPtxSharedPyP4int4S1_i)
        .other          _Z12MmaPtxSharedPyP4int4S1_i,@"STO_CUDA_ENTRY STV_DEFAULT"
_Z12MmaPtxSharedPyP4int4S1_i:
.text._Z12MmaPtxSharedPyP4int4S1_i:
[----:B------:R-:W-:Y:S08]  /*0000*/  LDC R1, c[0x0][0x37c] ;  /* 0x0000df00ff017b82 */ /* 0x000ff00000000800 */
[----:B------:R-:W0:Y:S01]  /*0010*/  LDC R11, c[0x0][0x360] ;  /* 0x0000d800ff0b7b82 */ /* 0x000e220000000800 */
[----:B------:R-:W1:Y:S01]  /*0020*/  S2R R0, SR_TID.X ;  /* 0x0000000000007919 */ /* 0x000e620000002100 */
[----:B------:R-:W-:Y:S01]  /*0030*/  MOV R8, 0x400 ;  /* 0x0000040000087802 */ /* 0x000fe20000000f00 */
[----:B------:R-:W2:Y:S01]  /*0040*/  LDCU.64 UR6, c[0x0][0x358] ;  /* 0x00006b00ff0677ac */ /* 0x000ea20008000a00 */
[----:B------:R-:W-:Y:S01]  /*0050*/  BSSY.RECONVERGENT B0, `(.L_x_0) ;  /* 0x0000055000007945 */ /* 0x000fe20003800200 */
[----:B------:R-:W3:Y:S01]  /*0060*/  S2R R13, SR_CgaCtaId ;  /* 0x00000000000d7919 */ /* 0x000ee20000008800 */
[----:B------:R-:W4:Y:S01]  /*0070*/  S2R R15, SR_SWINHI ;  /* 0x00000000000f7919 */ /* 0x000f220000002f00 */
[----:B------:R-:W0:Y:S02]  /*0080*/  S2R R37, SR_CTAID.Y ;  /* 0x0000000000257919 */ /* 0x000e240000002600 */
[----:B0-----:R-:W-:-:S04]  /*0090*/  SHF.R.U32.HI R11, RZ, 0x3, R11 ;  /* 0x00000003ff0b7819 */ /* 0x001fc8000001160b */
[----:B------:R-:W0:Y:S01]  /*00a0*/  I2F.U32.RP R7, R11 ;  /* 0x0000000b00077306 */ /* 0x000e220000209000 */
[--C-:B------:R-:W-:Y:S01]  /*00b0*/  IMAD.MOV R9, RZ, RZ, -R11.reuse ;  /* 0x000000ffff097224 */ /* 0x100fe200078e0a0b */
[----:B------:R-:W-:Y:S02]  /*00c0*/  ISETP.NE.U32.AND P2, PT, R11, RZ, PT ;  /* 0x000000ff0b00720c */ /* 0x000fe40003f45070 */
[----:B-1----:R-:W-:Y:S02]  /*00d0*/  SHF.R.U32.HI R12, RZ, 0x3, R0 ;  /* 0x00000003ff0c7819 */ /* 0x002fe40000011600 */
[----:B------:R-:W-:Y:S02]  /*00e0*/  LOP3.LUT R30, R0, 0x7, RZ, 0xc0, !PT ;  /* 0x00000007001e7812 */ /* 0x000fe400078ec0ff */
[----:B---3--:R-:W-:Y:S01]  /*00f0*/  LEA R188, R13, R8, 0x18 ;  /* 0x000000080dbc7211 */ /* 0x008fe200078ec0ff */
[----:B------:R-:W-:Y:S01]  /*0100*/  IMAD.IADD R4, R12, 0x1, R11 ;  /* 0x000000010c047824 */ /* 0x000fe200078e020b */
[----:B------:R-:W-:Y:S01]  /*0110*/  LOP3.LUT R16, R30, 0x8, RZ, 0xfc, !PT ;  /* 0x000000081e107812 */ /* 0x000fe200078efcff */
[----:B------:R-:W-:Y:S01]  /*0120*/  IMAD.MOV.U32 R32, RZ, RZ, R12 ;  /* 0x000000ffff207224 */ /* 0x000fe200078e000c */
[----:B------:R-:W-:-:S02]  /*0130*/  MOV R188, R188 ;  /* 0x000000bc00bc7202 */ /* 0x000fc40000000f00 */
[----:B----4-:R-:W-:Y:S01]  /*0140*/  MOV R189, R15 ;  /* 0x0000000f00bd7202 */ /* 0x010fe20000000f00 */
[----:B0-----:R-:W0:Y:S01]  /*0150*/  MUFU.RCP R7, R7 ;  /* 0x0000000700077308 */ /* 0x001e220000001000 */
[C---:B------:R-:W-:Y:S02]  /*0160*/  ISETP.GE.U32.AND P0, PT, R4.reuse, 0x80, PT ;  /* 0x000000800400780c */ /* 0x040fe40003f06070 */
[----:B------:R-:W-:Y:S02]  /*0170*/  VIMNMX.U32 R5, PT, PT, R4, 0x80, !PT ;  /* 0x0000008004057848 */ /* 0x000fe40007fe0000 */
[----:B------:R-:W-:-:S04]  /*0180*/  SEL R6, RZ, 0x1, P0 ;  /* 0x00000001ff067807 */ /* 0x000fc80000000000 */
[----:B------:R-:W-:Y:S01]  /*0190*/  IADD3 R4, PT, PT, R5, -R4, -R6 ;  /* 0x8000000405047210 */ /* 0x000fe20007ffe806 */
[----:B0-----:R-:W-:Y:S01]  /*01a0*/  VIADD R2, R7, 0xffffffe ;  /* 0x0ffffffe07027836 */ /* 0x001fe20000000000 */
[----:B------:R-:W-:-:S03]  /*01b0*/  LOP3.LUT R7, R0, 0x1f, RZ, 0xc0, !PT ;  /* 0x0000001f00077812 */ /* 0x000fc600078ec0ff */
[----:B------:R0:W1:Y:S02]  /*01c0*/  F2I.FTZ.U32.TRUNC.NTZ R3, R2 ;  /* 0x0000000200037305 */ /* 0x000064000021f000 */
[----:B0-----:R-:W-:Y:S02]  /*01d0*/  IMAD.MOV.U32 R2, RZ, RZ, RZ ;  /* 0x000000ffff027224 */ /* 0x001fe400078e00ff */
[----:B-1----:R-:W-:-:S04]  /*01e0*/  IMAD R9, R9, R3, RZ ;  /* 0x0000000309097224 */ /* 0x002fc800078e02ff */
[----:B------:R-:W-:Y:S01]  /*01f0*/  IMAD.HI.U32 R3, R3, R9, R2 ;  /* 0x0000000903037227 */ /* 0x000fe200078e0002 */
[----:B------:R-:W-:-:S04]  /*0200*/  LOP3.LUT R9, R12, 0x1, RZ, 0xc0, !PT ;  /* 0x000000010c097812 */ /* 0x000fc800078ec0ff */
[----:B------:R-:W-:Y:S01]  /*0210*/  LOP3.LUT R9, R9, 0x7, R0, 0x78, !PT ;  /* 0x0000000709097812 */ /* 0x000fe200078e7800 */
[----:B------:R-:W-:-:S04]  /*0220*/  IMAD.HI.U32 R3, R3, R4, RZ ;  /* 0x0000000403037227 */ /* 0x000fc800078e00ff */
[----:B------:R-:W-:-:S04]  /*0230*/  IMAD.MOV R2, RZ, RZ, -R3 ;  /* 0x000000ffff027224 */ /* 0x000fc800078e0a03 */
[----:B------:R-:W-:Y:S02]  /*0240*/  IMAD R4, R11, R2, R4 ;  /* 0x000000020b047224 */ /* 0x000fe400078e0204 */
[----:B------:R-:W-:-:S03]  /*0250*/  IMAD.SHL.U32 R2, R0, 0x2, RZ ;  /* 0x0000000200027824 */ /* 0x000fc600078e00ff */
[----:B------:R-:W-:Y:S02]  /*0260*/  ISETP.GE.U32.AND P0, PT, R4, R11, PT ;  /* 0x0000000b0400720c */ /* 0x000fe40003f06070 */
[----:B------:R-:W-:-:S04]  /*0270*/  LOP3.LUT R5, R2, 0x40, RZ, 0xc0, !PT ;  /* 0x0000004002057812 */ /* 0x000fc800078ec0ff */
[----:B------:R-:W-:-:S05]  /*0280*/  LOP3.LUT R5, R5, 0x7, R0, 0xf8, !PT ;  /* 0x0000000705057812 */ /* 0x000fca00078ef800 */
[----:B------:R-:W-:Y:S02]  /*0290*/  IMAD.SHL.U32 R10, R5, 0x8, RZ ;  /* 0x00000008050a7824 */ /* 0x000fe400078e00ff */
[----:B------:R-:W-:Y:S02]  /*02a0*/  @P0 IMAD.IADD R4, R4, 0x1, -R11 ;  /* 0x0000000104040824 */ /* 0x000fe400078e0a0b */
[----:B------:R-:W-:Y:S01]  /*02b0*/  @P0 VIADD R3, R3, 0x1 ;  /* 0x0000000103030836 */ /* 0x000fe20000000000 */
[----:B------:R-:W-:Y:S02]  /*02c0*/  ISETP.GT.U32.AND P0, PT, R7, 0x10, PT ;  /* 0x000000100700780c */ /* 0x000fe40003f04070 */
[----:B------:R-:W-:Y:S01]  /*02d0*/  ISETP.GE.U32.AND P1, PT, R4, R11, PT ;  /* 0x0000000b0400720c */ /* 0x000fe20003f26070 */
[----:B------:R-:W-:Y:S01]  /*02e0*/  VIADD R4, R8, 0x4000 ;  /* 0x0000400008047836 */ /* 0x000fe20000000000 */
[----:B------:R-:W-:Y:S01]  /*02f0*/  LOP3.LUT R5, R10, 0x1, R9, 0xf6, !PT ;  /* 0x000000010a057812 */ /* 0x000fe200078ef609 */
[----:B------:R-:W-:-:S03]  /*0300*/  IMAD.SHL.U32 R8, R0, 0x8, RZ ;  /* 0x0000000800087824 */ /* 0x000fc600078e00ff */
[----:B------:R-:W-:Y:S02]  /*0310*/  LEA R2, R13, R4, 0x18 ;  /* 0x000000040d027211 */ /* 0x000fe400078ec0ff */
[----:B------:R-:W-:Y:S02]  /*0320*/  SEL R13, RZ, 0x1, !P0 ;  /* 0x00000001ff0d7807 */ /* 0x000fe40004000000 */
[----:B------:R-:W-:Y:S02]  /*0330*/  LOP3.LUT R8, R8, 0x1e78, RZ, 0xc0, !PT ;  /* 0x00001e7808087812 */ /* 0x000fe400078ec0ff */
[----:B------:R-:W-:Y:S01]  /*0340*/  LOP3.LUT R13, R13, 0x7, R0, 0x78, !PT ;  /* 0x000000070d0d7812 */ /* 0x000fe200078e7800 */
[----:B------:R-:W-:Y:S01]  /*0350*/  @P1 VIADD R3, R3, 0x1 ;  /* 0x0000000103031836 */ /* 0x000fe20000000000 */
[----:B------:R-:W-:Y:S02]  /*0360*/  @!P2 LOP3.LUT R3, RZ, R11, RZ, 0x33, !PT ;  /* 0x0000000bff03a212 */ /* 0x000fe400078e33ff */
[----:B------:R-:W-:-:S03]  /*0370*/  LOP3.LUT R13, R8, R13, RZ, 0xfc, !PT ;  /* 0x0000000d080d7212 */ /* 0x000fc600078efcff */
[----:B------:R-:W-:Y:S01]  /*0380*/  IMAD.IADD R7, R6, 0x1, R3 ;  /* 0x0000000106077824 */ /* 0x000fe200078e0203 */
[----:B------:R-:W-:Y:S02]  /*0390*/  MOV R2, R2 ;  /* 0x0000000200027202 */ /* 0x000fe40000000f00 */
[----:B------:R-:W-:Y:S01]  /*03a0*/  MOV R3, R15 ;  /* 0x0000000f00037202 */ /* 0x000fe20000000f00 */
[----:B------:R-:W-:Y:S01]  /*03b0*/  IMAD.WIDE.U32 R96, R13, 0x10, R188 ;  /* 0x000000100d607825 */ /* 0x000fe200078e00bc */
[----:B------:R-:W-:-:S03]  /*03c0*/  LOP3.LUT R6, R7, 0x3, RZ, 0xc0, !PT ;  /* 0x0000000307067812 */ /* 0x000fc600078ec0ff */
[----:B------:R-:W-:Y:S01]  /*03d0*/  IMAD.WIDE.U32 R4, R5, 0x10, R2 ;  /* 0x0000001005047825 */ /* 0x000fe200078e0002 */
[----:B------:R-:W-:Y:S02]  /*03e0*/  ISETP.GE.U32.AND P2, PT, R7, 0x3, PT ;  /* 0x000000030700780c */ /* 0x000fe40003f46070 */
[----:B------:R-:W-:Y:S02]  /*03f0*/  ISETP.NE.AND P1, PT, R6, 0x3, PT ;  /* 0x000000030600780c */ /* 0x000fe40003f25270 */
[----:B------:R-:W-:-:S11]  /*0400*/  IADD3 R6, P3, PT, R4, 0x400, RZ ;  /* 0x0000040004067810 */ /* 0x000fd60007f7e0ff */
[----:B--2---:R-:W-:Y:S05]  /*0410*/  @!P1 BRA `(.L_x_1) ;  /* 0x0000000000609947 */ /* 0x004fea0003800000 */
[----:B------:R-:W0:Y:S01]  /*0420*/  S2UR UR5, SR_CgaCtaId ;  /* 0x00000000000579c3 */ /* 0x000e220000008800 */
[----:B------:R-:W-:Y:S01]  /*0430*/  VIADD R13, R7, 0x1 ;  /* 0x00000001070d7836 */ /* 0x000fe20000000000 */
[----:B------:R-:W-:Y:S01]  /*0440*/  UMOV UR4, 0x400 ;  /* 0x0000040000047882 */ /* 0x000fe20000000000 */
[----:B------:R-:W-:Y:S02]  /*0450*/  IMAD R18, R32, 0x40, R16 ;  /* 0x0000004020127824 */ /* 0x000fe400078e0210 */
[----:B------:R-:W-:Y:S01]  /*0460*/  IMAD R12, R37, 0x80, R32 ;  /* 0x00000080250c7824 */ /* 0x000fe200078e0220 */
[----:B------:R-:W-:Y:S02]  /*0470*/  LOP3.LUT R13, R13, 0x3, RZ, 0xc0, !PT ;  /* 0x000000030d0d7812 */ /* 0x000fe400078ec0ff */
[----:B------:R-:W1:Y:S03]  /*0480*/  LDC R19, c[0x0][0x398] ;  /* 0x0000e600ff137b82 */ /* 0x000e660000000800 */
[----:B------:R-:W-:-:S05]  /*0490*/  IMAD.MOV R17, RZ, RZ, -R13 ;  /* 0x000000ffff117224 */ /* 0x000fca00078e0a0d */
[----:B------:R-:W2:Y:S01]  /*04a0*/  LDC.64 R14, c[0x0][0x388] ;  /* 0x0000e200ff0e7b82 */ /* 0x000ea20000000a00 */
[----:B0-----:R-:W-:-:S06]  /*04b0*/  ULEA UR4, UR5, UR4, 0x18 ;  /* 0x0000000405047291 */ /* 0x001fcc000f8ec0ff */
[----:B------:R-:W-:Y:S01]  /*04c0*/  LEA R18, R18, UR4, 0x4 ;  /* 0x0000000412127c11 */ /* 0x000fe2000f8e20ff */
[----:B-1----:R-:W-:-:S07]  /*04d0*/  IMAD R20, R12, R19, RZ ;  /* 0x000000130c147224 */ /* 0x002fce00078e02ff */
.L_x_2:
[----:B------:R-:W-:-:S04]  /*04e0*/  SHF.R.S32.HI R13, RZ, 0x1f, R20 ;  /* 0x0000001fff0d7819 */ /* 0x000fc80000011414 */
[----:B------:R-:W-:-:S04]  /*04f0*/  LEA.HI R13, R13, R20, RZ, 0x3 ;  /* 0x000000140d0d7211 */ /* 0x000fc800078f18ff */
[----:B------:R-:W-:-:S05]  /*0500*/  LEA.HI.SX32 R13, R13, R30, 0x1d ;  /* 0x0000001e0d0d7211 */ /* 0x000fca00078feaff */
[----:B--2---:R-:W-:-:S05]  /*0510*/  IMAD.WIDE R12, R13, 0x10, R14 ;  /* 0x000000100d0c7825 */ /* 0x004fca00078e020e */
[----:B------:R-:W2:Y:S01]  /*0520*/  LDG.E.128 R24, desc[UR6][R12.64] ;  /* 0x000000060c187981 */ /* 0x000ea2000c1e1d00 */
[----:B------:R-:W-:Y:S02]  /*0530*/  VIADD R17, R17, 0x1 ;  /* 0x0000000111117836 */ /* 0x000fe40000000000 */
[C---:B------:R-:W-:Y:S02]  /*0540*/  IMAD.IADD R32, R11.reuse, 0x1, R32 ;  /* 0x000000010b207824 */ /* 0x040fe400078e0220 */
[----:B------:R-:W-:Y:S01]  /*0550*/  IMAD R20, R11, R19, R20 ;  /* 0x000000130b147224 */ /* 0x000fe200078e0214 */
[----:B------:R-:W-:Y:S01]  /*0560*/  ISETP.NE.AND P1, PT, R17, RZ, PT ;  /* 0x000000ff1100720c */ /* 0x000fe20003f25270 */
[----:B--2---:R0:W-:Y:S02]  /*0570*/  STS.128 [R18], R24 ;  /* 0x0000001812007388 */ /* 0x0041e40000000c00 */
[----:B0-----:R-:W-:-:S10]  /*0580*/  IMAD R18, R11, 0x400, R18 ;  /* 0x000004000b127824 */ /* 0x001fd400078e0212 */
[----:B------:R-:W-:Y:S05]  /*0590*/  @P1 BRA `(.L_x_2) ;  /* 0xfffffffc00d01947 */ /* 0x000fea000383ffff */
.L_x_1:
[----:B------:R-:W-:Y:S05]  /*05a0*/  BSYNC.RECONVERGENT B0 ;  /* 0x0000000000007941 */ /* 0x000fea0003800200 */
.L_x_0:
[----:B------:R-:W0:Y:S01]  /*05b0*/  LDCU UR4, c[0x0][0x398] ;  /* 0x00007300ff0477ac */ /* 0x000e220008000800 */
[----:B------:R-:W-:Y:S01]  /*05c0*/  BSSY.RECONVERGENT B0, `(.L_x_3) ;  /* 0x0000038000007945 */ /* 0x000fe20003800200 */
[----:B------:R-:W-:Y:S01]  /*05d0*/  MOV R116, R4 ;  /* 0x0000000400747202 */ /* 0x000fe20000000f00 */
[----:B------:R-:W-:Y:S01]  /*05e0*/  IMAD.X R7, RZ, RZ, R5, P3 ;  /* 0x000000ffff077224 */ /* 0x000fe200018e0605 */
[----:B------:R-:W-:Y:S01]  /*05f0*/  MOV R35, R96 ;  /* 0x0000006000237202 */ /* 0x000fe20000000f00 */
[----:B------:R-:W-:Y:S06]  /*0600*/  @!P2 BRA `(.L_x_4) ;  /* 0x0000000000cca947 */ /* 0x000fec0003800000 */
[----:B------:R-:W1:Y:S01]  /*0610*/  S2R R13, SR_CgaCtaId ;  /* 0x00000000000d7919 */ /* 0x000e620000008800 */
[----:B------:R-:W2:Y:S01]  /*0620*/  LDC.64 R28, c[0x0][0x388] ;  /* 0x0000e200ff1c7b82 */ /* 0x000ea20000000a00 */
[----:B------:R-:W-:Y:S01]  /*0630*/  MOV R12, 0x400 ;  /* 0x00000400000c7802 */ /* 0x000fe20000000f00 */
[----:B------:R-:W-:-:S03]  /*0640*/  IMAD.SHL.U32 R31, R16, 0x10, RZ ;  /* 0x00000010101f7824 */ /* 0x000fc600078e00ff */
[----:B-1----:R-:W-:-:S07]  /*0650*/  LEA R39, R13, R12, 0x18 ;  /* 0x0000000c0d277211 */ /* 0x002fce00078ec0ff */
.L_x_5:
[----:B-1----:R-:W-:-:S04]  /*0660*/  IMAD R12, R37, 0x80, R32 ;  /* 0x00000080250c7824 */ /* 0x002fc800078e0220 */
[C---:B------:R-:W-:Y:S02]  /*0670*/  IMAD.IADD R14, R11.reuse, 0x1, R12 ;  /* 0x000000010b0e7824 */ /* 0x040fe400078e020c */
[----:B0-----:R-:W-:Y:S02]  /*0680*/  IMAD R12, R12, UR4, RZ ;  /* 0x000000040c0c7c24 */ /* 0x001fe4000f8e02ff */
[C---:B------:R-:W-:Y:S02]  /*0690*/  IMAD.IADD R16, R11.reuse, 0x1, R14 ;  /* 0x000000010b107824 */ /* 0x040fe400078e020e */
[----:B------:R-:W-:Y:S02]  /*06a0*/  IMAD R14, R14, UR4, RZ ;  /* 0x000000040e0e7c24 */ /* 0x000fe4000f8e02ff */
[----:B------:R-:W-:Y:S02]  /*06b0*/  IMAD.IADD R13, R11, 0x1, R16 ;  /* 0x000000010b0d7824 */ /* 0x000fe400078e0210 */
[----:B------:R-:W-:Y:S01]  /*06c0*/  IMAD R16, R16, UR4, RZ ;  /* 0x0000000410107c24 */ /* 0x000fe2000f8e02ff */
[----:B------:R-:W-:Y:S01]  /*06d0*/  SHF.R.S32.HI R15, RZ, 0x1f, R14 ;  /* 0x0000001fff0f7819 */ /* 0x000fe2000001140e */
[----:B------:R-:W-:Y:S01]  /*06e0*/  IMAD R18, R13, UR4, RZ ;  /* 0x000000040d127c24 */ /* 0x000fe2000f8e02ff */
[----:B------:R-:W-:-:S02]  /*06f0*/  SHF.R.S32.HI R13, RZ, 0x1f, R12 ;  /* 0x0000001fff0d7819 */ /* 0x000fc4000001140c */
[----:B------:R-:W-:Y:S02]  /*0700*/  SHF.R.S32.HI R17, RZ, 0x1f, R16 ;  /* 0x0000001fff117819 */ /* 0x000fe40000011410 */
[----:B------:R-:W-:Y:S02]  /*0710*/  SHF.R.S32.HI R19, RZ, 0x1f, R18 ;  /* 0x0000001fff137819 */ /* 0x000fe40000011412 */
[----:B------:R-:W-:Y:S02]  /*0720*/  LEA.HI R13, R13, R12, RZ, 0x3 ;  /* 0x0000000c0d0d7211 */ /* 0x000fe400078f18ff */
[----:B------:R-:W-:Y:S02]  /*0730*/  LEA.HI R15, R15, R14, RZ, 0x3 ;  /* 0x0000000e0f0f7211 */ /* 0x000fe400078f18ff */
[----:B------:R-:W-:Y:S02]  /*0740*/  LEA.HI R17, R17, R16, RZ, 0x3 ;  /* 0x0000001011117211 */ /* 0x000fe400078f18ff */
[----:B------:R-:W-:-:S02]  /*0750*/  LEA.HI R19, R19, R18, RZ, 0x3 ;  /* 0x0000001213137211 */ /* 0x000fc400078f18ff */
[-C--:B------:R-:W-:Y:S02]  /*0760*/  LEA.HI.SX32 R13, R13, R30.reuse, 0x1d ;  /* 0x0000001e0d0d7211 */ /* 0x080fe400078feaff */
[-C--:B------:R-:W-:Y:S02]  /*0770*/  LEA.HI.SX32 R15, R15, R30.reuse, 0x1d ;  /* 0x0000001e0f0f7211 */ /* 0x080fe400078feaff */
[-C--:B------:R-:W-:Y:S01]  /*0780*/  LEA.HI.SX32 R21, R17, R30.reuse, 0x1d ;  /* 0x0000001e11157211 */ /* 0x080fe200078feaff */
[----:B--2---:R-:W-:Y:S01]  /*0790*/  IMAD.WIDE R12, R13, 0x10, R28 ;  /* 0x000000100d0c7825 */ /* 0x004fe200078e021c */
[----:B------:R-:W-:-:S03]  /*07a0*/  LEA.HI.SX32 R19, R19, R30, 0x1d ;  /* 0x0000001e13137211 */ /* 0x000fc600078feaff */
[--C-:B------:R-:W-:Y:S02]  /*07b0*/  IMAD.WIDE R16, R15, 0x10, R28.reuse ;  /* 0x000000100f107825 */ /* 0x100fe400078e021c */
[----:B------:R-:W2:Y:S02]  /*07c0*/  LDG.E.128 R12, desc[UR6][R12.64] ;  /* 0x000000060c0c7981 */ /* 0x000ea4000c1e1d00 */
[----:B------:R-:W-:-:S04]  /*07d0*/  IMAD.WIDE R20, R21, 0x10, R28 ;  /* 0x0000001015147825 */ /* 0x000fc800078e021c */
[----:B------:R-:W-:Y:S02]  /*07e0*/  IMAD.WIDE R24, R19, 0x10, R28 ;  /* 0x0000001013187825 */ /* 0x000fe400078e021c */
[----:B------:R-:W3:Y:S04]  /*07f0*/  LDG.E.128 R16, desc[UR6][R16.64] ;  /* 0x0000000610107981 */ /* 0x000ee8000c1e1d00 */
[----:B------:R-:W4:Y:S04]  /*0800*/  LDG.E.128 R20, desc[UR6][R20.64] ;  /* 0x0000000614147981 */ /* 0x000f28000c1e1d00 */
[----:B------:R-:W5:Y:S01]  /*0810*/  LDG.E.128 R24, desc[UR6][R24.64] ;  /* 0x0000000618187981 */ /* 0x000f62000c1e1d00 */
[----:B------:R-:W-:-:S04]  /*0820*/  IMAD.IADD R34, R11, 0x1, R32 ;  /* 0x000000010b227824 */ /* 0x000fc800078e0220 */
[C---:B------:R-:W-:Y:S02]  /*0830*/  IMAD.IADD R36, R11.reuse, 0x1, R34 ;  /* 0x000000010b247824 */ /* 0x040fe400078e0222 */
[--C-:B------:R-:W-:Y:S02]  /*0840*/  IMAD R33, R32, 0x400, R31.reuse ;  /* 0x0000040020217824 */ /* 0x100fe400078e021f */
[----:B------:R-:W-:Y:S02]  /*0850*/  IMAD.IADD R38, R11, 0x1, R36 ;  /* 0x000000010b267824 */ /* 0x000fe400078e0224 */
[--C-:B------:R-:W-:Y:S02]  /*0860*/  IMAD R34, R34, 0x400, R31.reuse ;  /* 0x0000040022227824 */ /* 0x100fe400078e021f */
[--C-:B------:R-:W-:Y:S02]  /*0870*/  IMAD R36, R36, 0x400, R31.reuse ;  /* 0x0000040024247824 */ /* 0x100fe400078e021f */
[----:B------:R-:W-:-:S02]  /*0880*/  IMAD R38, R38, 0x400, R31 ;  /* 0x0000040026267824 */ /* 0x000fc400078e021f */
[C---:B------:R-:W-:Y:S02]  /*0890*/  IMAD.IADD R33, R39.reuse, 0x1, R33 ;  /* 0x0000000127217824 */ /* 0x040fe400078e0221 */
[C---:B------:R-:W-:Y:S02]  /*08a0*/  IMAD.IADD R34, R39.reuse, 0x1, R34 ;  /* 0x0000000127227824 */ /* 0x040fe400078e0222 */
[C---:B------:R-:W-:Y:S02]  /*08b0*/  IMAD.IADD R36, R39.reuse, 0x1, R36 ;  /* 0x0000000127247824 */ /* 0x040fe400078e0224 */
[----:B------:R-:W-:Y:S02]  /*08c0*/  IMAD.IADD R38, R39, 0x1, R38 ;  /* 0x0000000127267824 */ /* 0x000fe400078e0226 */
[----:B------:R-:W-:-:S05]  /*08d0*/  IMAD R32, R11, 0x4, R32 ;  /* 0x000000040b207824 */ /* 0x000fca00078e0220 */
[----:B------:R-:W-:Y:S01]  /*08e0*/  ISETP.GE.U32.AND P1, PT, R32, 0x80, PT ;  /* 0x000000802000780c */ /* 0x000fe20003f26070 */
[----:B--2---:R1:W-:Y:S04]  /*08f0*/  STS.128 [R33], R12 ;  /* 0x0000000c21007388 */ /* 0x0043e80000000c00 */
[----:B---3--:R1:W-:Y:S04]  /*0900*/  STS.128 [R34], R16 ;  /* 0x0000001022007388 */ /* 0x0083e80000000c00 */
[----:B----4-:R1:W-:Y:S04]  /*0910*/  STS.128 [R36], R20 ;  /* 0x0000001424007388 */ /* 0x0103e80000000c00 */
[----:B-----5:R1:W-:Y:S01]  /*0920*/  STS.128 [R38], R24 ;  /* 0x0000001826007388 */ /* 0x0203e20000000c00 */
[----:B------:R-:W-:Y:S05]  /*0930*/  @!P1 BRA `(.L_x_5) ;  /* 0xfffffffc00489947 */ /* 0x000fea000383ffff */
.L_x_4:
[----:B0-----:R-:W-:Y:S05]  /*0940*/  BSYNC.RECONVERGENT B0 ;  /* 0x0000000000007941 */ /* 0x001fea0003800200 */
.L_x_3:
[----:B-1----:R-:W-:Y:S01]  /*0950*/  IADD3 R12, P1, PT, R4, 0x800, RZ ;  /* 0x00000800040c7810 */ /* 0x002fe20007f3e0ff */
[----:B------:R-:W-:Y:S01]  /*0960*/  LDSM.16.M88.2 R116, [R116] ;  /* 0x000000007474783b */ /* 0x000fe20000000100 */
[----:B------:R-:W-:Y:S02]  /*0970*/  MOV R136, R6 ;  /* 0x0000000600887202 */ /* 0x000fe40000000f00 */
[----:B------:R-:W-:Y:S01]  /*0980*/  LOP3.LUT R11, R10, 0x3, R9, 0xf6, !PT ;  /* 0x000000030a0b7812 */ /* 0x000fe200078ef609 */
[--C-:B------:R-:W-:Y:S01]  /*0990*/  IMAD.X R13, RZ, RZ, R5.reuse, P1 ;  /* 0x000000ffff0d7224 */ /* 0x100fe200008e0605 */
[C---:B------:R-:W-:Y:S01]  /*09a0*/  IADD3 R6, P1, PT, R4.reuse, 0xc00, RZ ;  /* 0x00000c0004067810 */ /* 0x040fe20007f3e0ff */
[----:B------:R-:W0:Y:S03]  /*09b0*/  LDSM.16.M88.4 R16, [R35] ;  /* 0x000000002310783b */ /* 0x000e260000000200 */
[----:B------:R-:W-:Y:S01]  /*09c0*/  MOV R132, R12 ;  /* 0x0000000c00847202 */ /* 0x000fe20000000f00 */
[--C-:B------:R-:W-:Y:S01]  /*09d0*/  IMAD.X R7, RZ, RZ, R5.reuse, P1 ;  /* 0x000000ffff077224 */ /* 0x100fe200008e0605 */
[C---:B------:R-:W-:Y:S01]  /*09e0*/  IADD3 R12, P1, PT, R4.reuse, 0x1000, RZ ;  /* 0x00001000040c7810 */ /* 0x040fe20007f3e0ff */
[----:B------:R-:W1:Y:S03]  /*09f0*/  LDSM.16.M88.2 R136, [R136] ;  /* 0x000000008888783b */ /* 0x000e660000000100 */
[----:B------:R-:W-:Y:S01]  /*0a00*/  MOV R128, R6 ;  /* 0x0000000600807202 */ /* 0x000fe20000000f00 */
[--C-:B------:R-:W-:Y:S01]  /*0a10*/  IMAD.X R13, RZ, RZ, R5.reuse, P1 ;  /* 0x000000ffff0d7224 */ /* 0x100fe200008e0605 */
[C---:B------:R-:W-:Y:S01]  /*0a20*/  IADD3 R6, P2, PT, R4.reuse, 0x1400, RZ ;  /* 0x0000140004067810 */ /* 0x040fe20007f5e0ff */
[----:B------:R-:W2:Y:S03]  /*0a30*/  LDSM.16.M88.2 R132, [R132] ;  /* 0x000000008484783b */ /* 0x000ea60000000100 */
[----:B------:R-:W-:Y:S01]  /*0a40*/  MOV R124, R12 ;  /* 0x0000000c007c7202 */ /* 0x000fe20000000f00 */
[----:B------:R-:W-:Y:S01]  /*0a50*/  IMAD.X R7, RZ, RZ, R5, P2 ;  /* 0x000000ffff077224 */ /* 0x000fe200010e0605 */
[C---:B------:R-:W-:Y:S01]  /*0a60*/  IADD3 R12, P1, PT, R4.reuse, 0x1800, RZ ;  /* 0x00001800040c7810 */ /* 0x040fe20007f3e0ff */
[----:B------:R-:W3:Y:S01]  /*0a70*/  LDSM.16.M88.2 R128, [R128] ;  /* 0x000000008080783b */ /* 0x000ee20000000100 */
[----:B------:R-:W-:-:S02]  /*0a80*/  IADD3 R14, P2, PT, R4, 0x1c00, RZ ;  /* 0x00001c00040e7810 */ /* 0x000fc40007f5e0ff */
[----:B------:R-:W-:Y:S01]  /*0a90*/  MOV R182, R6 ;  /* 0x0000000600b67202 */ /* 0x000fe20000000f00 */
[----:B------:R-:W-:Y:S01]  /*0aa0*/  IMAD.MOV.U32 R7, RZ, RZ, 0x3 ;  /* 0x00000003ff077424 */ /* 0x000fe200078e00ff */
[----:B------:R-:W4:Y:S01]  /*0ab0*/  LDSM.16.M88.2 R124, [R124] ;  /* 0x000000007c7c783b */ /* 0x000f220000000100 */
[--C-:B------:R-:W-:Y:S02]  /*0ac0*/  IMAD.X R13, RZ, RZ, R5.reuse, P1 ;  /* 0x000000ffff0d7224 */ /* 0x100fe400008e0605 */
[----:B------:R-:W-:Y:S01]  /*0ad0*/  IMAD.X R15, RZ, RZ, R5, P2 ;  /* 0x000000ffff0f7224 */ /* 0x000fe200010e0605 */
[----:B------:R-:W-:Y:S01]  /*0ae0*/  SEL R7, R7, 0x2, P0 ;  /* 0x0000000207077807 */ /* 0x000fe20000000000 */
[----:B------:R-:W5:Y:S01]  /*0af0*/  LDSM.16.M88.2 R182, [R182] ;  /* 0x00000000b6b6783b */ /* 0x000f620000000100 */
[----:B------:R-:W-:Y:S02]  /*0b00*/  MOV R12, R12 ;  /* 0x0000000c000c7202 */ /* 0x000fe40000000f00 */
[----:B------:R-:W-:-:S02]  /*0b10*/  LOP3.LUT R9, R7, 0x7, R0, 0x78, !PT ;  /* 0x0000000707097812 */ /* 0x000fc400078e7800 */
[----:B------:R-:W-:Y:S01]  /*0b20*/  MOV R178, R14 ;  /* 0x0000000e00b27202 */ /* 0x000fe20000000f00 */
[----:B------:R-:W5:Y:S01]  /*0b30*/  LDSM.16.M88.2 R112, [R12] ;  /* 0x000000000c70783b */ /* 0x000f620000000100 */
[----:B------:R-:W-:Y:S01]  /*0b40*/  LOP3.LUT R119, R8, R9, RZ, 0xfc, !PT ;  /* 0x0000000908777212 */ /* 0x000fe200078efcff */
[----:B------:R-:W-:-:S03]  /*0b50*/  IMAD.WIDE.U32 R8, R11, 0x10, R2 ;  /* 0x000000100b087825 */ /* 0x000fc600078e0002 */
[----:B------:R-:W5:Y:S01]  /*0b60*/  LDSM.16.M88.2 R178, [R178] ;  /* 0x00000000b2b2783b */ /* 0x000f620000000100 */
[----:B------:R-:W-:Y:S01]  /*0b70*/  IMAD.WIDE.U32 R118, R119, 0x10, R188 ;  /* 0x0000001077767825 */ /* 0x000fe200078e00bc */
[C---:B------:R-:W-:Y:S01]  /*0b80*/  IADD3 R10, P1, PT, R8.reuse, 0x400, RZ ;  /* 0x00000400080a7810 */ /* 0x040fe20007f3e0ff */
[C---:B0-----:R-:W-:Y:S01]  /*0b90*/  HMMA.16816.F32 R4, R16.reuse, R116, RZ ;  /* 0x000000741004723c */ /* 0x041fe200000018ff */
[----:B------:R-:W-:Y:S02]  /*0ba0*/  MOV R134, R8 ;  /* 0x0000000800867202 */ /* 0x000fe40000000f00 */
[----:B------:R-:W-:Y:S01]  /*0bb0*/  MOV R13, R118 ;  /* 0x00000076000d7202 */ /* 0x000fe20000000f00 */
[--C-:B------:R-:W-:Y:S01]  /*0bc0*/  IMAD.X R11, RZ, RZ, R9.reuse, P1 ;  /* 0x000000ffff0b7224 */ /* 0x100fe200008e0609 */
[C---:B------:R-:W-:Y:S02]  /*0bd0*/  IADD3 R20, P1, PT, R8.reuse, 0x800, RZ ;  /* 0x0000080008147810 */ /* 0x040fe40007f3e0ff */
[----:B------:R-:W-:Y:S01]  /*0be0*/  LDSM.16.M88.2 R134, [R134] ;  /* 0x000000008686783b */ /* 0x000fe20000000100 */
[----:B-1----:R-:W-:Y:S01]  /*0bf0*/  HMMA.16816.F32 R80, R16, R136, RZ ;  /* 0x000000881050723c */ /* 0x002fe200000018ff */
[----:B------:R-:W-:Y:S01]  /*0c00*/  MOV R130, R10 ;  /* 0x0000000a00827202 */ /* 0x000fe20000000f00 */
[----:B------:R-:W-:Y:S01]  /*0c10*/  IMAD.X R21, RZ, RZ, R9, P1 ;  /* 0x000000ffff157224 */ /* 0x000fe200008e0609 */
[C---:B------:R-:W-:Y:S01]  /*0c20*/  IADD3 R10, P2, PT, R8.reuse, 0xc00, RZ ;  /* 0x00000c00080a7810 */ /* 0x040fe20007f5e0ff */
[----:B------:R-:W0:Y:S01]  /*0c30*/  LDSM.16.M88.4 R12, [R13] ;  /* 0x000000000d0c783b */ /* 0x000e220000000200 */
[----:B------:R-:W-:-:S02]  /*0c40*/  IADD3 R22, P1, PT, R8, 0x1000, RZ ;  /* 0x0000100008167810 */ /* 0x000fc40007f3e0ff */
[----:B------:R-:W-:Y:S01]  /*0c50*/  MOV R184, R20 ;  /* 0x0000001400b87202 */ /* 0x000fe20000000f00 */
[--C-:B------:R-:W-:Y:S01]  /*0c60*/  IMAD.X R11, RZ, RZ, R9.reuse, P2 ;  /* 0x000000ffff0b7224 */ /* 0x100fe200010e0609 */
[----:B------:R-:W1:Y:S01]  /*0c70*/  LDSM.16.M88.2 R130, [R130] ;  /* 0x000000008282783b */ /* 0x000e620000000100 */
[----:B------:R-:W-:Y:S01]  /*0c80*/  IMAD.X R23, RZ, RZ, R9, P1 ;  /* 0x000000ffff177224 */ /* 0x000fe200008e0609 */
[----:B--2---:R-:W-:Y:S01]  /*0c90*/  HMMA.16816.F32 R76, R16, R132, RZ ;  /* 0x00000084104c723c */ /* 0x004fe200000018ff */
[----:B------:R-:W-:Y:S01]  /*0ca0*/  IMAD.SHL.U32 R21, R0, 0x2, RZ ;  /* 0x0000000200157824 */ /* 0x000fe200078e00ff */
[----:B------:R-:W-:Y:S01]  /*0cb0*/  MOV R126, R10 ;  /* 0x0000000a007e7202 */ /* 0x000fe20000000f00 */
[----:B------:R-:W2:Y:S01]  /*0cc0*/  LDSM.16.M88.2 R184, [R184] ;  /* 0x00000000b8b8783b */ /* 0x000ea20000000100 */
[----:B------:R-:W-:Y:S02]  /*0cd0*/  IADD3 R10, P1, PT, R8, 0x1400, RZ ;  /* 0x00001400080a7810 */ /* 0x000fe40007f3e0ff */
[----:B------:R-:W-:-:S02]  /*0ce0*/  LOP3.LUT R29, R21, 0x40, RZ, 0xc0, !PT ;  /* 0x00000040151d7812 */ /* 0x000fc400078ec0ff */
[----:B------:R-:W-:Y:S01]  /*0cf0*/  MOV R22, R22 ;  /* 0x0000001600167202 */ /* 0x000fe20000000f00 */
[--C-:B------:R-:W-:Y:S01]  /*0d00*/  IMAD.X R11, RZ, RZ, R9.reuse, P1 ;  /* 0x000000ffff0b7224 */ /* 0x100fe200008e0609 */
[C---:B------:R-:W-:Y:S01]  /*0d10*/  IADD3 R20, P1, PT, R8.reuse, 0x1800, RZ ;  /* 0x0000180008147810 */ /* 0x040fe20007f3e0ff */
[----:B------:R-:W2:Y:S01]  /*0d20*/  LDSM.16.M88.2 R126, [R126] ;  /* 0x000000007e7e783b */ /* 0x000ea20000000100 */
[--C-:B------:R-:W-:Y:S01]  /*0d30*/  SHF.R.U32.HI R23, RZ, 0x3, R0.reuse ;  /* 0x00000003ff177819 */ /* 0x100fe20000011600 */
[C---:B---3--:R-:W-:Y:S01]  /*0d40*/  HMMA.16816.F32 R72, R16.reuse, R128, RZ ;  /* 0x000000801048723c */ /* 0x048fe200000018ff */
[----:B------:R-:W-:Y:S01]  /*0d50*/  MOV R10, R10 ;  /* 0x0000000a000a7202 */ /* 0x000fe20000000f00 */
[--C-:B------:R-:W-:Y:S01]  /*0d60*/  IMAD.X R21, RZ, RZ, R9.reuse, P1 ;  /* 0x000000ffff157224 */ /* 0x100fe200008e0609 */
[----:B------:R-:W-:Y:S01]  /*0d70*/  IADD3 R8, P1, PT, R8, 0x1c00, RZ ;  /* 0x00001c0008087810 */ /* 0x000fe20007f3e0ff */
[----:B------:R3:W2:Y:S01]  /*0d80*/  LDSM.16.M88.2 R180, [R22] ;  /* 0x0000000016b4783b */ /* 0x0006a20000000100 */
[--C-:B------:R-:W-:Y:S01]  /*0d90*/  LOP3.LUT R29, R29, 0x7, R0.reuse, 0xf8, !PT ;  /* 0x000000071d1d7812 */ /* 0x100fe200078ef800 */
[----:B------:R-:W-:Y:S01]  /*0da0*/  IMAD.MOV.U32 R11, RZ, RZ, 0x5 ;  /* 0x00000005ff0b7424 */ /* 0x000fe200078e00ff */
[----:B------:R-:W-:Y:S01]  /*0db0*/  MOV R122, R20 ;  /* 0x00000014007a7202 */ /* 0x000fe20000000f00 */
[----:B------:R-:W-:Y:S01]  /*0dc0*/  IMAD.X R9, RZ, RZ, R9, P1 ;  /* 0x000000ffff097224 */ /* 0x000fe200008e0609 */
[----:B------:R-:W2:Y:S01]  /*0dd0*/  LDSM.16.M88.2 R114, [R10] ;  /* 0x000000000a72783b */ /* 0x000ea20000000100 */
[----:B------:R-:W-:Y:S01]  /*0de0*/  LOP3.LUT R23, R23, 0x1, RZ, 0xc0, !PT ;  /* 0x0000000117177812 */ /* 0x000fe200078ec0ff */
[----:B------:R-:W-:Y:S01]  /*0df0*/  IMAD.SHL.U32 R28, R29, 0x8, RZ ;  /* 0x000000081d1c7824 */ /* 0x000fe200078e00ff */
[C---:B----4-:R-:W-:Y:S01]  /*0e00*/  HMMA.16816.F32 R68, R16.reuse, R124, RZ ;  /* 0x0000007c1044723c */ /* 0x050fe200000018ff */
[----:B------:R-:W-:Y:S01]  /*0e10*/  MOV R8, R8 ;  /* 0x0000000800087202 */ /* 0x000fe20000000f00 */
[----:B------:R-:W4:Y:S01]  /*0e20*/  LDSM.16.M88.2 R122, [R122] ;  /* 0x000000007a7a783b */ /* 0x000f220000000100 */
[----:B------:R-:W-:Y:S01]  /*0e30*/  LOP3.LUT R21, R23, 0x7, R0, 0x78, !PT ;  /* 0x0000000717157812 */ /* 0x000fe200078e7800 */
[----:B------:R-:W-:Y:S01]  /*0e40*/  IMAD.SHL.U32 R20, R0, 0x8, RZ ;  /* 0x0000000800147824 */ /* 0x000fe200078e00ff */
[----:B------:R-:W-:Y:S01]  /*0e50*/  SEL R11, R11, 0x4, P0 ;  /* 0x000000040b0b7807 */ /* 0x000fe20000000000 */
[----:B------:R-:W4:Y:S01]  /*0e60*/  LDSM.16.M88.2 R176, [R8] ;  /* 0x0000000008b0783b */ /* 0x000f220000000100 */
[----:B------:R-:W-:Y:S01]  /*0e70*/  LOP3.LUT R21, R28, 0x5, R21, 0xf6, !PT ;  /* 0x000000051c157812 */ /* 0x000fe200078ef615 */
[----:B-----5:R-:W-:Y:S01]  /*0e80*/  HMMA.16816.F32 R64, R16, R182, RZ ;  /* 0x000000b61040723c */ /* 0x020fe200000018ff */
[----:B---3--:R-:W-:-:S02]  /*0e90*/  LOP3.LUT R22, R20, 0x1e78, RZ, 0xc0, !PT ;  /* 0x00001e7814167812 */ /* 0x008fc400078ec0ff */
[----:B------:R-:W-:Y:S01]  /*0ea0*/  LOP3.LUT R11, R11, 0x7, R0, 0x78, !PT ;  /* 0x000000070b0b7812 */ /* 0x000fe200078e7800 */
[----:B------:R-:W-:-:S03]  /*0eb0*/  IMAD.WIDE.U32 R20, R21, 0x10, R2 ;  /* 0x0000001015147825 */ /* 0x000fc600078e0002 */
[----:B------:R-:W-:Y:S01]  /*0ec0*/  LOP3.LUT R11, R22, R11, RZ, 0xfc, !PT ;  /* 0x0000000b160b7212 */ /* 0x000fe200078efcff */
[C---:B------:R-:W-:Y:S01]  /*0ed0*/  HMMA.16816.F32 R24, R16.reuse, R112, RZ ;  /* 0x000000701018723c */ /* 0x040fe200000018ff */
[C---:B------:R-:W-:Y:S02]  /*0ee0*/  IADD3 R22, P1, PT, R20.reuse, 0x400, RZ ;  /* 0x0000040014167810 */ /* 0x040fe40007f3e0ff */
[C---:B------:R-:W-:Y:S01]  /*0ef0*/  IADD3 R28, P2, PT, R20.reuse, 0x800, RZ ;  /* 0x00000800141c7810 */ /* 0x040fe20007f5e0ff */
[----:B------:R-:W-:Y:S01]  /*0f00*/  IMAD.WIDE.U32 R186, R11, 0x10, R188 ;  /* 0x000000100bba7825 */ /* 0x000fe200078e00bc */
[----:B------:R-:W-:Y:S02]  /*0f10*/  IADD3 R32, P3, PT, R20, 0x1800, RZ ;  /* 0x0000180014207810 */ /* 0x000fe40007f7e0ff */
[----:B------:R-:W-:Y:S01]  /*0f20*/  MOV R120, R20 ;  /* 0x0000001400787202 */ /* 0x000fe20000000f00 */
[----:B------:R-:W-:Y:S01]  /*0f30*/  HMMA.16816.F32 R16, R16, R178, RZ ;  /* 0x000000b21010723c */ /* 0x000fe200000018ff */
[--C-:B------:R-:W-:Y:S01]  /*0f40*/  IMAD.X R23, RZ, RZ, R21.reuse, P1 ;  /* 0x000000ffff177224 */ /* 0x100fe200008e0615 */
[----:B------:R-:W-:Y:S01]  /*0f50*/  MOV R9, R186 ;  /* 0x000000ba00097202 */ /* 0x000fe20000000f00 */
[----:B------:R-:W-:-:S02]  /*0f60*/  IMAD.X R29, RZ, RZ, R21, P2 ;  /* 0x000000ffff1d7224 */ /* 0x000fc400010e0615 */
[--C-:B------:R-:W-:Y:S01]  /*0f70*/  IMAD.X R33, RZ, RZ, R21.reuse, P3 ;  /* 0x000000ffff217224 */ /* 0x100fe200018e0615 */
[----:B------:R-:W-:Y:S01]  /*0f80*/  MOV R174, R22 ;  /* 0x0000001600ae7202 */ /* 0x000fe20000000f00 */
[----:B------:R-:W-:Y:S01]  /*0f90*/  LDSM.16.M88.2 R120, [R120] ;  /* 0x000000007878783b */ /* 0x000fe20000000100 */
[C---:B0-----:R-:W-:Y:S01]  /*0fa0*/  HMMA.16816.F32 R4, R12.reuse, R134, R4 ;  /* 0x000000860c04723c */ /* 0x041fe20000001804 */
[C---:B------:R-:W-:Y:S02]  /*0fb0*/  IADD3 R22, P1, PT, R20.reuse, 0xc00, RZ ;  /* 0x00000c0014167810 */ /* 0x040fe40007f3e0ff */
[----:B------:R-:W-:Y:S01]  /*0fc0*/  MOV R172, R28 ;  /* 0x0000001c00ac7202 */ /* 0x000fe20000000f00 */
[----:B------:R-:W0:Y:S01]  /*0fd0*/  LDSM.16.M88.4 R8, [R9] ;  /* 0x000000000908783b */ /* 0x000e220000000200 */
[C---:B------:R-:W-:Y:S01]  /*0fe0*/  IADD3 R28, P2, PT, R20.reuse, 0x1000, RZ ;  /* 0x00001000141c7810 */ /* 0x040fe20007f5e0ff */
[--C-:B------:R-:W-:Y:S01]  /*0ff0*/  IMAD.X R23, RZ, RZ, R21.reuse, P1 ;  /* 0x000000ffff177224 */ /* 0x100fe200008e0615 */
[----:B------:R-:W-:Y:S01]  /*1000*/  IADD3 R30, P1, PT, R20, 0x1400, RZ ;  /* 0x00001400141e7810 */ /* 0x000fe20007f3e0ff */
[C---:B-1----:R-:W-:Y:S01]  /*1010*/  HMMA.16816.F32 R80, R12.reuse, R130, R80 ;  /* 0x000000820c50723c */ /* 0x042fe20000001850 */
[----:B------:R-:W-:Y:S01]  /*1020*/  MOV R164, R32 ;  /* 0x0000002000a47202 */ /* 0x000fe20000000f00 */
[--C-:B------:R-:W-:Y:S01]  /*1030*/  IMAD.X R29, RZ, RZ, R21.reuse, P2 ;  /* 0x000000ffff1d7224 */ /* 0x100fe200010e0615 */
[----:B------:R-:W-:Y:S01]  /*1040*/  MOV R22, R22 ;  /* 0x0000001600167202 */ /* 0x000fe20000000f00 */
[----:B------:R-:W-:Y:S01]  /*1050*/  IMAD.X R31, RZ, RZ, R21, P1 ;  /* 0x000000ffff1f7224 */ /* 0x000fe200008e0615 */
[----:B------:R-:W-:Y:S01]  /*1060*/  SHF.R.U32.HI R23, RZ, 0x3, R0 ;  /* 0x00000003ff177819 */ /* 0x000fe20000011600 */
[----:B------:R-:W1:Y:S01]  /*1070*/  LDSM.16.M88.2 R174, [R174] ;  /* 0x00000000aeae783b */ /* 0x000e620000000100 */
[----:B------:R-:W-:Y:S01]  /*1080*/  MOV R28, R28 ;  /* 0x0000001c001c7202 */ /* 0x000fe20000000f00 */
[----:B--2---:R-:W-:Y:S01]  /*1090*/  HMMA.16816.F32 R76, R12, R184, R76 ;  /* 0x000000b80c4c723c */ /* 0x004fe2000000184c */
[----:B------:R-:W-:Y:S01]  /*10a0*/  IMAD.SHL.U32 R29, R0, 0x2, RZ ;  /* 0x00000002001d7824 */ /* 0x000fe200078e00ff */
[----:B------:R-:W-:Y:S01]  /*10b0*/  MOV R30, R30 ;  /* 0x0000001e001e7202 */ /* 0x000fe20000000f00 */
[----:B------:R-:W2:Y:S01]  /*10c0*/  LDSM.16.M88.2 R172, [R172] ;  /* 0x00000000acac783b */ /* 0x000ea20000000100 */
[----:B------:R-:W-:-:S02]  /*10d0*/  LOP3.LUT R23, R23, 0x1, RZ, 0xc0, !PT ;  /* 0x0000000117177812 */ /* 0x000fc400078ec0ff */
[----:B------:R-:W-:Y:S01]  /*10e0*/  LOP3.LUT R29, R29, 0x40, RZ, 0xc0, !PT ;  /* 0x000000401d1d7812 */ /* 0x000fe200078ec0ff */
[----:B------:R-:W3:Y:S01]  /*10f0*/  LDSM.16.M88.2 R170, [R22] ;  /* 0x0000000016aa783b */ /* 0x000ee20000000100 */
[----:B------:R-:W-:Y:S01]  /*1100*/  HMMA.16816.F32 R72, R12, R126, R72 ;  /* 0x0000007e0c48723c */ /* 0x000fe20000001848 */
[--C-:B------:R-:W-:Y:S02]  /*1110*/  LOP3.LUT R23, R23, 0x7, R0.reuse, 0x78, !PT ;  /* 0x0000000717177812 */ /* 0x100fe400078e7800 */
[----:B------:R5:W3:Y:S01]  /*1120*/  LDSM.16.M88.2 R168, [R28] ;  /* 0x000000001ca8783b */ /* 0x000ae20000000100 */
[----:B------:R-:W-:-:S03]  /*1130*/  LOP3.LUT R29, R29, 0x7, R0, 0xf8, !PT ;  /* 0x000000071d1d7812 */ /* 0x000fc600078ef800 */
[----:B------:R2:W3:Y:S01]  /*1140*/  LDSM.16.M88.2 R166, [R30] ;  /* 0x000000001ea6783b */ /* 0x0004e20000000100 */
[----:B------:R-:W-:Y:S03]  /*1150*/  HMMA.16816.F32 R68, R12, R180, R68 ;  /* 0x000000b40c44723c */ /* 0x000fe60000001844 */
[----:B------:R-:W3:Y:S01]  /*1160*/  LDSM.16.M88.2 R164, [R164] ;  /* 0x00000000a4a4783b */ /* 0x000ee20000000100 */
[----:B-----5:R-:W-:-:S04]  /*1170*/  IADD3 R28, P6, PT, R96, 0x800, RZ ;  /* 0x00000800601c7810 */ /* 0x020fc80007fde0ff */
[C---:B------:R-:W-:Y:S08]  /*1180*/  HMMA.16816.F32 R64, R12.reuse, R114, R64 ;  /* 0x000000720c40723c */ /* 0x040ff00000001840 */
[C---:B----4-:R-:W-:Y:S08]  /*1190*/  HMMA.16816.F32 R24, R12.reuse, R122, R24 ;  /* 0x0000007a0c18723c */ /* 0x050ff00000001818 */
[----:B------:R-:W-:Y:S01]  /*11a0*/  HMMA.16816.F32 R12, R12, R176, R16 ;  /* 0x000000b00c0c723c */ /* 0x000fe20000001810 */
[----:B------:R-:W-:-:S02]  /*11b0*/  IMAD.SHL.U32 R16, R0, 0x8, RZ ;  /* 0x0000000800107824 */ /* 0x000fc400078e00ff */
[----:B------:R-:W-:-:S03]  /*11c0*/  IMAD.MOV.U32 R17, RZ, RZ, 0x7 ;  /* 0x00000007ff117424 */ /* 0x000fc600078e00ff */
[----:B------:R-:W-:Y:S02]  /*11d0*/  LOP3.LUT R19, R16, 0x1e78, RZ, 0xc0, !PT ;  /* 0x00001e7810137812 */ /* 0x000fe400078ec0ff */
[----:B------:R-:W-:Y:S01]  /*11e0*/  SEL R17, R17, 0x6, P0 ;  /* 0x0000000611117807 */ /* 0x000fe20000000000 */
[C---:B0-----:R-:W-:Y:S01]  /*11f0*/  HMMA.16816.F32 R4, R8.reuse, R120, R4 ;  /* 0x000000780804723c */ /* 0x041fe20000001804 */
[----:B------:R-:W-:Y:S01]  /*1200*/  IADD3 R16, P0, PT, R20, 0x1c00, RZ ;  /* 0x00001c0014107810 */ /* 0x000fe20007f1e0ff */
[----:B------:R-:W-:Y:S01]  /*1210*/  IMAD.SHL.U32 R20, R29, 0x8, RZ ;  /* 0x000000081d147824 */ /* 0x000fe200078e00ff */
[----:B------:R-:W-:Y:S01]  /*1220*/  LOP3.LUT R18, R17, 0x7, R0, 0x78, !PT ;  /* 0x0000000711127812 */ /* 0x000fe200078e7800 */
[----:B------:R-:W-:Y:S02]  /*1230*/  IMAD.X R29, RZ, RZ, R97, P6 ;  /* 0x000000ffff1d7224 */ /* 0x000fe400030e0661 */
[----:B------:R-:W-:Y:S01]  /*1240*/  IMAD.X R17, RZ, RZ, R21, P0 ;  /* 0x000000ffff117224 */ /* 0x000fe200000e0615 */
[----:B------:R-:W-:Y:S01]  /*1250*/  LOP3.LUT R21, R20, 0x7, R23, 0xf6, !PT ;  /* 0x0000000714157812 */ /* 0x000fe200078ef617 */
[----:B-1----:R-:W-:Y:S01]  /*1260*/  HMMA.16816.F32 R80, R8, R174, R80 ;  /* 0x000000ae0850723c */ /* 0x002fe20000001850 */
[----:B------:R-:W-:-:S02]  /*1270*/  LOP3.LUT R19, R19, R18, RZ, 0xfc, !PT ;  /* 0x0000001213137212 */ /* 0x000fc400078efcff */
[----:B------:R-:W-:Y:S01]  /*1280*/  MOV R162, R16 ;  /* 0x0000001000a27202 */ /* 0x000fe20000000f00 */
[----:B------:R-:W-:Y:S01]  /*1290*/  IMAD.WIDE.U32 R20, R21, 0x10, R2 ;  /* 0x0000001015147825 */ /* 0x000fe200078e0002 */
[----:B------:R-:W-:-:S03]  /*12a0*/  MOV R28, R28 ;  /* 0x0000001c001c7202 */ /* 0x000fc60000000f00 */
[----:B------:R-:W-:Y:S01]  /*12b0*/  IMAD.WIDE.U32 R188, R19, 0x10, R188 ;  /* 0x0000001013bc7825 */ /* 0x000fe200078e00bc */
[----:B------:R-:W0:Y:S01]  /*12c0*/  LDSM.16.M88.2 R162, [R162] ;  /* 0x00000000a2a2783b */ /* 0x000e220000000100 */
[C---:B------:R-:W-:Y:S01]  /*12d0*/  IADD3 R22, P5, PT, R20.reuse, 0x400, RZ ;  /* 0x0000040014167810 */ /* 0x040fe20007fbe0ff */
[C---:B--2---:R-:W-:Y:S01]  /*12e0*/  HMMA.16816.F32 R76, R8.reuse, R172, R76 ;  /* 0x000000ac084c723c */ /* 0x044fe2000000184c */
[C---:B------:R-:W-:Y:S02]  /*12f0*/  IADD3 R2, P1, PT, R20.reuse, 0x1400, RZ ;  /* 0x0000140014027810 */ /* 0x040fe40007f3e0ff */
[C---:B------:R-:W-:Y:S01]  /*1300*/  IADD3 R34, P4, PT, R20.reuse, 0x800, RZ ;  /* 0x0000080014227810 */ /* 0x040fe20007f9e0ff */
[--C-:B------:R-:W-:Y:S01]  /*1310*/  IMAD.X R23, RZ, RZ, R21.reuse, P5 ;  /* 0x000000ffff177224 */ /* 0x100fe200028e0615 */
[C---:B------:R-:W-:Y:S01]  /*1320*/  IADD3 R32, P3, PT, R20.reuse, 0xc00, RZ ;  /* 0x00000c0014207810 */ /* 0x040fe20007f7e0ff */
[--C-:B------:R-:W-:Y:S01]  /*1330*/  IMAD.X R3, RZ, RZ, R21.reuse, P1 ;  /* 0x000000ffff037224 */ /* 0x100fe200008e0615 */
[C---:B------:R-:W-:Y:S01]  /*1340*/  IADD3 R18, P2, PT, R20.reuse, 0x1000, RZ ;  /* 0x0000100014127810 */ /* 0x040fe20007f5e0ff */
[--C-:B------:R-:W-:Y:S01]  /*1350*/  IMAD.X R35, RZ, RZ, R21.reuse, P4 ;  /* 0x000000ffff237224 */ /* 0x100fe200020e0615 */
[C---:B------:R-:W-:Y:S01]  /*1360*/  IADD3 R16, P0, PT, R20.reuse, 0x1800, RZ ;  /* 0x0000180014107810 */ /* 0x040fe20007f1e0ff */
[--C-:B------:R-:W-:Y:S01]  /*1370*/  IMAD.X R33, RZ, RZ, R21.reuse, P3 ;  /* 0x000000ffff217224 */ /* 0x100fe200018e0615 */
[----:B------:R-:W-:Y:S01]  /*1380*/  IADD3 R30, P6, PT, R20, 0x1c00, RZ ;  /* 0x00001c00141e7810 */ /* 0x000fe20007fde0ff */
[--C-:B------:R-:W-:Y:S01]  /*1390*/  IMAD.X R19, RZ, RZ, R21.reuse, P2 ;  /* 0x000000ffff137224 */ /* 0x100fe200010e0615 */
[----:B------:R-:W-:Y:S01]  /*13a0*/  MOV R160, R20 ;  /* 0x0000001400a07202 */ /* 0x000fe20000000f00 */
[--C-:B------:R-:W-:Y:S01]  /*13b0*/  IMAD.X R17, RZ, RZ, R21.reuse, P0 ;  /* 0x000000ffff117224 */ /* 0x100fe200000e0615 */
[----:B------:R-:W-:Y:S01]  /*13c0*/  MOV R20, R188 ;  /* 0x000000bc00147202 */ /* 0x000fe20000000f00 */
[----:B------:R-:W-:Y:S01]  /*13d0*/  IMAD.X R31, RZ, RZ, R21, P6 ;  /* 0x000000ffff1f7224 */ /* 0x000fe200030e0615 */
[----:B------:R-:W-:Y:S01]  /*13e0*/  MOV R158, R22 ;  /* 0x00000016009e7202 */ /* 0x000fe20000000f00 */
[----:B---3--:R-:W-:Y:S01]  /*13f0*/  HMMA.16816.F32 R72, R8, R170, R72 ;  /* 0x000000aa0848723c */ /* 0x008fe20000001848 */
[----:B------:R-:W-:Y:S01]  /*1400*/  MOV R150, R2 ;  /* 0x0000000200967202 */ /* 0x000fe20000000f00 */
[----:B------:R-:W-:Y:S01]  /*1410*/  LDSM.16.M88.2 R160, [R160] ;  /* 0x00000000a0a0783b */ /* 0x000fe20000000100 */
[----:B------:R-:W-:-:S02]  /*1420*/  MOV R34, R34 ;  /* 0x0000002200227202 */ /* 0x000fc40000000f00 */
[----:B------:R-:W-:Y:S01]  /*1430*/  MOV R32, R32 ;  /* 0x0000002000207202 */ /* 0x000fe20000000f00 */
[----:B------:R-:W1:Y:S01]  /*1440*/  LDSM.16.M88.4 R20, [R20] ;  /* 0x000000001414783b */ /* 0x000e620000000200 */
[----:B------:R-:W-:Y:S01]  /*1450*/  MOV R18, R18 ;  /* 0x0000001200127202 */ /* 0x000fe20000000f00 */
[----:B------:R-:W-:Y:S01]  /*1460*/  HMMA.16816.F32 R68, R8, R168, R68 ;  /* 0x000000a80844723c */ /* 0x000fe20000001844 */
[----:B------:R-:W-:Y:S01]  /*1470*/  MOV R16, R16 ;  /* 0x0000001000107202 */ /* 0x000fe20000000f00 */
[----:B------:R-:W2:Y:S01]  /*1480*/  LDSM.16.M88.2 R158, [R158] ;  /* 0x000000009e9e783b */ /* 0x000ea20000000100 */
[----:B------:R-:W-:-:S03]  /*1490*/  MOV R2, R30 ;  /* 0x0000001e00027202 */ /* 0x000fc60000000f00 */
[----:B------:R-:W3:Y:S02]  /*14a0*/  LDSM.16.M88.2 R156, [R34] ;  /* 0x00000000229c783b */ /* 0x000ee40000000100 */
[C---:B------:R-:W-:Y:S02]  /*14b0*/  HMMA.16816.F32 R64, R8.reuse, R166, R64 ;  /* 0x000000a60840723c */ /* 0x040fe40000001840 */
[----:B------:R-:W4:Y:S04]  /*14c0*/  LDSM.16.M88.2 R154, [R32] ;  /* 0x00000000209a783b */ /* 0x000f280000000100 */
[----:B------:R-:W5:Y:S02]  /*14d0*/  LDSM.16.M88.2 R152, [R18] ;  /* 0x000000001298783b */ /* 0x000f640000000100 */
[C---:B------:R-:W-:Y:S02]  /*14e0*/  HMMA.16816.F32 R24, R8.reuse, R164, R24 ;  /* 0x000000a40818723c */ /* 0x040fe40000001818 */
[----:B------:R-:W5:Y:S04]  /*14f0*/  LDSM.16.M88.2 R150, [R150] ;  /* 0x000000009696783b */ /* 0x000f680000000100 */
[----:B------:R-:W5:Y:S02]  /*1500*/  LDSM.16.M88.2 R148, [R16] ;  /* 0x000000001094783b */ /* 0x000f640000000100 */
[----:B0-----:R-:W-:Y:S01]  /*1510*/  HMMA.16816.F32 R8, R8, R162, R12 ;  /* 0x000000a20808723c */ /* 0x001fe2000000180c */
[----:B------:R-:W-:Y:S01]  /*1520*/  IADD3 R12, P0, PT, R118, 0x800, RZ ;  /* 0x00000800760c7810 */ /* 0x000fe20007f1e0ff */
[----:B------:R-:W0:Y:S04]  /*1530*/  LDSM.16.M88.2 R2, [R2] ;  /* 0x000000000202783b */ /* 0x000e280000000100 */
[----:B------:R-:W0:Y:S01]  /*1540*/  LDSM.16.M88.4 R28, [R28] ;  /* 0x000000001c1c783b */ /* 0x000e220000000200 */
[----:B------:R-:W-:-:S05]  /*1550*/  IMAD.X R13, RZ, RZ, R119, P0 ;  /* 0x000000ffff0d7224 */ /* 0x000fca00000e0677 */
[----:B------:R-:W-:Y:S01]  /*1560*/  MOV R12, R12 ;  /* 0x0000000c000c7202 */ /* 0x000fe20000000f00 */
[C---:B-1----:R-:W-:Y:S05]  /*1570*/  HMMA.16816.F32 R4, R20.reuse, R160, R4 ;  /* 0x000000a01404723c */ /* 0x042fea0000001804 */
[----:B------:R-:W1:Y:S03]  /*1580*/  LDSM.16.M88.4 R12, [R12] ;  /* 0x000000000c0c783b */ /* 0x000e660000000200 */
[C---:B--2---:R-:W-:Y:S08]  /*1590*/  HMMA.16816.F32 R80, R20.reuse, R158, R80 ;  /* 0x0000009e1450723c */ /* 0x044ff00000001850 */
[----:B---3--:R-:W-:Y:S01]  /*15a0*/  HMMA.16816.F32 R76, R20, R156, R76 ;  /* 0x0000009c144c723c */ /* 0x008fe2000000184c */
[----:B------:R-:W-:-:S05]  /*15b0*/  IADD3 R6, P0, PT, R186, 0x800, RZ ;  /* 0x00000800ba067810 */ /* 0x000fca0007f1e0ff */
[----:B------:R-:W-:Y:S02]  /*15c0*/  IMAD.X R7, RZ, RZ, R187, P0 ;  /* 0x000000ffff077224 */ /* 0x000fe400000e06bb */
[C---:B----4-:R-:W-:Y:S08]  /*15d0*/  HMMA.16816.F32 R72, R20.reuse, R154, R72 ;  /* 0x0000009a1448723c */ /* 0x050ff00000001848 */
[C---:B-----5:R-:W-:Y:S08]  /*15e0*/  HMMA.16816.F32 R68, R20.reuse, R152, R68 ;  /* 0x000000981444723c */ /* 0x060ff00000001844 */
[C---:B------:R-:W-:Y:S08]  /*15f0*/  HMMA.16816.F32 R64, R20.reuse, R150, R64 ;  /* 0x000000961440723c */ /* 0x040ff00000001840 */
[C---:B------:R-:W-:Y:S08]  /*1600*/  HMMA.16816.F32 R24, R20.reuse, R148, R24 ;  /* 0x000000941418723c */ /* 0x040ff00000001818 */
[----:B0-----:R-:W-:Y:S08]  /*1610*/  HMMA.16816.F32 R20, R20, R2, R8 ;  /* 0x000000021414723c */ /* 0x001ff00000001808 */
[C---:B------:R-:W-:Y:S08]  /*1620*/  HMMA.16816.F32 R60, R28.reuse, R116, RZ ;  /* 0x000000741c3c723c */ /* 0x040ff000000018ff */
[C---:B------:R-:W-:Y:S08]  /*1630*/  HMMA.16816.F32 R8, R28.reuse, R136, RZ ;  /* 0x000000881c08723c */ /* 0x040ff000000018ff */
[C---:B------:R-:W-:Y:S08]  /*1640*/  HMMA.16816.F32 R16, R28.reuse, R132, RZ ;  /* 0x000000841c10723c */ /* 0x040ff000000018ff */
[C---:B------:R-:W-:Y:S08]  /*1650*/  HMMA.16816.F32 R52, R28.reuse, R128, RZ ;  /* 0x000000801c34723c */ /* 0x040ff000000018ff */
[C---:B------:R-:W-:Y:S08]  /*1660*/  HMMA.16816.F32 R56, R28.reuse, R124, RZ ;  /* 0x0000007c1c38723c */ /* 0x040ff000000018ff */
[C---:B------:R-:W-:Y:S08]  /*1670*/  HMMA.16816.F32 R44, R28.reuse, R182, RZ ;  /* 0x000000b61c2c723c */ /* 0x040ff000000018ff */
[C---:B------:R-:W-:Y:S08]  /*1680*/  HMMA.16816.F32 R48, R28.reuse, R112, RZ ;  /* 0x000000701c30723c */ /* 0x040ff000000018ff */
[----:B------:R-:W-:Y:S08]  /*1690*/  HMMA.16816.F32 R28, R28, R178, RZ ;  /* 0x000000b21c1c723c */ /* 0x000ff000000018ff */
[C---:B-1----:R-:W-:Y:S08]  /*16a0*/  HMMA.16816.F32 R60, R12.reuse, R134, R60 ;  /* 0x000000860c3c723c */ /* 0x042ff0000000183c */
[C---:B------:R-:W-:Y:S08]  /*16b0*/  HMMA.16816.F32 R8, R12.reuse, R130, R8 ;  /* 0x000000820c08723c */ /* 0x040ff00000001808 */
[C---:B------:R-:W-:Y:S08]  /*16c0*/  HMMA.16816.F32 R16, R12.reuse, R184, R16 ;  /* 0x000000b80c10723c */ /* 0x040ff00000001810 */
[C---:B------:R-:W-:Y:S08]  /*16d0*/  HMMA.16816.F32 R52, R12.reuse, R126, R52 ;  /* 0x0000007e0c34723c */ /* 0x040ff00000001834 */
[C---:B------:R-:W-:Y:S08]  /*16e0*/  HMMA.16816.F32 R56, R12.reuse, R180, R56 ;  /* 0x000000b40c38723c */ /* 0x040ff00000001838 */
[C---:B------:R-:W-:Y:S08]  /*16f0*/  HMMA.16816.F32 R44, R12.reuse, R114, R44 ;  /* 0x000000720c2c723c */ /* 0x040ff0000000182c */
[C---:B------:R-:W-:Y:S08]  /*1700*/  HMMA.16816.F32 R48, R12.reuse, R122, R48 ;  /* 0x0000007a0c30723c */ /* 0x040ff00000001830 */
[----:B------:R-:W-:Y:S01]  /*1710*/  HMMA.16816.F32 R12, R12, R176, R28 ;  /* 0x000000b00c0c723c */ /* 0x000fe2000000181c */
[----:B------:R-:W-:-:S02]  /*1720*/  MOV R28, R6 ;  /* 0x00000006001c7202 */ /* 0x000fc40000000f00 */
[----:B------:R-:W-:-:S04]  /*1730*/  IADD3 R6, P0, PT, R188, 0x800, RZ ;  /* 0x00000800bc067810 */ /* 0x000fc80007f1e0ff */
[----:B------:R-:W0:Y:S01]  /*1740*/  LDSM.16.M88.4 R28, [R28] ;  /* 0x000000001c1c783b */ /* 0x000e220000000200 */
[----:B------:R-:W-:-:S05]  /*1750*/  IMAD.X R7, RZ, RZ, R189, P0 ;  /* 0x000000ffff077224 */ /* 0x000fca00000e06bd */
[----:B------:R-:W-:Y:S02]  /*1760*/  MOV R36, R6 ;  /* 0x0000000600247202 */ /* 0x000fe40000000f00 */
[----:B------:R-:W-:-:S04]  /*1770*/  IADD3 R6, P0, PT, R96, 0x1000, RZ ;  /* 0x0000100060067810 */ /* 0x000fc80007f1e0ff */
[----:B------:R-:W1:Y:S01]  /*1780*/  LDSM.16.M88.4 R36, [R36] ;  /* 0x000000002424783b */ /* 0x000e620000000200 */
[----:B------:R-:W-:-:S05]  /*1790*/  IMAD.X R7, RZ, RZ, R97, P0 ;  /* 0x000000ffff077224 */ /* 0x000fca00000e0661 */
[----:B------:R-:W-:Y:S02]  /*17a0*/  MOV R108, R6 ;  /* 0x00000006006c7202 */ /* 0x000fe40000000f00 */
[----:B------:R-:W-:-:S04]  /*17b0*/  IADD3 R6, P0, PT, R118, 0x1000, RZ ;  /* 0x0000100076067810 */ /* 0x000fc80007f1e0ff */
[----:B------:R-:W2:Y:S01]  /*17c0*/  LDSM.16.M88.4 R108, [R108] ;  /* 0x000000006c6c783b */ /* 0x000ea20000000200 */
[----:B------:R-:W-:-:S05]  /*17d0*/  IMAD.X R7, RZ, RZ, R119, P0 ;  /* 0x000000ffff077224 */ /* 0x000fca00000e0677 */
[----:B------:R-:W-:Y:S02]  /*17e0*/  MOV R104, R6 ;  /* 0x0000000600687202 */ /* 0x000fe40000000f00 */
[----:B------:R-:W-:-:S04]  /*17f0*/  IADD3 R6, P0, PT, R186, 0x1000, RZ ;  /* 0x00001000ba067810 */ /* 0x000fc80007f1e0ff */
[----:B------:R-:W3:Y:S01]  /*1800*/  LDSM.16.M88.4 R104, [R104] ;  /* 0x000000006868783b */ /* 0x000ee20000000200 */
[----:B------:R-:W-:Y:S01]  /*1810*/  IMAD.X R7, RZ, RZ, R187, P0 ;  /* 0x000000ffff077224 */ /* 0x000fe200000e06bb */
[C---:B0-----:R-:W-:Y:S04]  /*1820*/  HMMA.16816.F32 R60, R28.reuse, R120, R60 ;  /* 0x000000781c3c723c */ /* 0x041fe8000000183c */
[----:B------:R-:W-:Y:S02]  /*1830*/  MOV R92, R6 ;  /* 0x00000006005c7202 */ /* 0x000fe40000000f00 */
[----:B------:R-:W-:Y:S02]  /*1840*/  IADD3 R6, P0, PT, R188, 0x1000, RZ ;  /* 0x00001000bc067810 */ /* 0x000fe40007f1e0ff */
[----:B------:R-:W-:Y:S03]  /*1850*/  HMMA.16816.F32 R8, R28, R174, R8 ;  /* 0x000000ae1c08723c */ /* 0x000fe60000001808 */
[----:B------:R-:W-:Y:S01]  /*1860*/  IMAD.X R7, RZ, RZ, R189, P0 ;  /* 0x000000ffff077224 */ /* 0x000fe200000e06bd */
[----:B------:R-:W-:Y:S04]  /*1870*/  LDSM.16.M88.4 R92, [R92] ;  /* 0x000000005c5c783b */ /* 0x000fe80000000200 */
[----:B------:R-:W-:-:S02]  /*1880*/  MOV R88, R6 ;  /* 0x0000000600587202 */ /* 0x000fc40000000f00 */
[----:B------:R-:W-:Y:S01]  /*1890*/  IADD3 R6, P0, PT, R96, 0x1800, RZ ;  /* 0x0000180060067810 */ /* 0x000fe20007f1e0ff */
[----:B------:R-:W-:Y:S03]  /*18a0*/  HMMA.16816.F32 R16, R28, R172, R16 ;  /* 0x000000ac1c10723c */ /* 0x000fe60000001810 */
[----:B------:R-:W-:Y:S01]  /*18b0*/  LDSM.16.M88.4 R88, [R88] ;  /* 0x000000005858783b */ /* 0x000fe20000000200 */
[----:B------:R-:W-:-:S04]  /*18c0*/  IMAD.X R7, RZ, RZ, R97, P0 ;  /* 0x000000ffff077224 */ /* 0x000fc800000e0661 */
[----:B------:R-:W-:Y:S01]  /*18d0*/  HMMA.16816.F32 R52, R28, R170, R52 ;  /* 0x000000aa1c34723c */ /* 0x000fe20000001834 */
[----:B------:R-:W-:Y:S02]  /*18e0*/  MOV R144, R6 ;  /* 0x0000000600907202 */ /* 0x000fe40000000f00 */
[----:B------:R-:W-:-:S04]  /*18f0*/  IADD3 R6, P0, PT, R118, 0x1800, RZ ;  /* 0x0000180076067810 */ /* 0x000fc80007f1e0ff */
[----:B------:R-:W0:Y:S01]  /*1900*/  LDSM.16.M88.4 R144, [R144] ;  /* 0x000000009090783b */ /* 0x000e220000000200 */
[----:B------:R-:W-:Y:S01]  /*1910*/  HMMA.16816.F32 R56, R28, R168, R56 ;  /* 0x000000a81c38723c */ /* 0x000fe20000001838 */
[----:B------:R-:W-:-:S05]  /*1920*/  IMAD.X R7, RZ, RZ, R119, P0 ;  /* 0x000000ffff077224 */ /* 0x000fca00000e0677 */
[----:B------:R-:W-:Y:S02]  /*1930*/  MOV R6, R6 ;  /* 0x0000000600067202 */ /* 0x000fe40000000f00 */
[C---:B------:R-:W-:Y:S03]  /*1940*/  HMMA.16816.F32 R44, R28.reuse, R166, R44 ;  /* 0x000000a61c2c723c */ /* 0x040fe6000000182c */
[----:B------:R4:W5:Y:S05]  /*1950*/  LDSM.16.M88.4 R140, [R6] ;  /* 0x00000000068c783b */ /* 0x00096a0000000200 */
[----:B------:R-:W-:Y:S01]  /*1960*/  HMMA.16816.F32 R48, R28, R164, R48 ;  /* 0x000000a41c30723c */ /* 0x000fe20000001830 */
[----:B----4-:R-:W-:-:S07]  /*1970*/  IADD3 R6, P0, PT, R186, 0x1800, RZ ;  /* 0x00001800ba067810 */ /* 0x010fce0007f1e0ff */
[----:B------:R-:W-:Y:S01]  /*1980*/  HMMA.16816.F32 R12, R28, R162, R12 ;  /* 0x000000a21c0c723c */ /* 0x000fe2000000180c */
[----:B------:R-:W-:-:S07]  /*1990*/  IMAD.X R7, RZ, RZ, R187, P0 ;  /* 0x000000ffff077224 */ /* 0x000fce00000e06bb */
[C---:B-1----:R-:W-:Y:S08]  /*19a0*/  HMMA.16816.F32 R60, R36.reuse, R160, R60 ;  /* 0x000000a0243c723c */ /* 0x042ff0000000183c */
[C---:B------:R-:W-:Y:S08]  /*19b0*/  HMMA.16816.F32 R8, R36.reuse, R158, R8 ;  /* 0x0000009e2408723c */ /* 0x040ff00000001808 */
[C---:B------:R-:W-:Y:S08]  /*19c0*/  HMMA.16816.F32 R16, R36.reuse, R156, R16 ;  /* 0x0000009c2410723c */ /* 0x040ff00000001810 */
[C---:B------:R-:W-:Y:S08]  /*19d0*/  HMMA.16816.F32 R52, R36.reuse, R154, R52 ;  /* 0x0000009a2434723c */ /* 0x040ff00000001834 */
[C---:B------:R-:W-:Y:S08]  /*19e0*/  HMMA.16816.F32 R56, R36.reuse, R152, R56 ;  /* 0x000000982438723c */ /* 0x040ff00000001838 */
[C---:B------:R-:W-:Y:S08]  /*19f0*/  HMMA.16816.F32 R44, R36.reuse, R150, R44 ;  /* 0x00000096242c723c */ /* 0x040ff0000000182c */
[C---:B------:R-:W-:Y:S08]  /*1a00*/  HMMA.16816.F32 R48, R36.reuse, R148, R48 ;  /* 0x000000942430723c */ /* 0x040ff00000001830 */
[----:B------:R-:W-:Y:S08]  /*1a10*/  HMMA.16816.F32 R36, R36, R2, R12 ;  /* 0x000000022424723c */ /* 0x000ff0000000180c */
[C---:B--2---:R-:W-:Y:S08]  /*1a20*/  HMMA.16816.F32 R40, R108.reuse, R116, RZ ;  /* 0x000000746c28723c */ /* 0x044ff000000018ff */
[C---:B------:R-:W-:Y:S08]  /*1a30*/  HMMA.16816.F32 R28, R108.reuse, R136, RZ ;  /* 0x000000886c1c723c */ /* 0x040ff000000018ff */
[C---:B------:R-:W-:Y:S08]  /*1a40*/  HMMA.16816.F32 R32, R108.reuse, R132, RZ ;  /* 0x000000846c20723c */ /* 0x040ff000000018ff */
[C---:B------:R-:W-:Y:S08]  /*1a50*/  HMMA.16816.F32 R12, R108.reuse, R128, RZ ;  /* 0x000000806c0c723c */ /* 0x040ff000000018ff */
[C---:B------:R-:W-:Y:S08]  /*1a60*/  HMMA.16816.F32 R84, R108.reuse, R124, RZ ;  /* 0x0000007c6c54723c */ /* 0x040ff000000018ff */
[C---:B------:R-:W-:Y:S08]  /*1a70*/  HMMA.16816.F32 R100, R108.reuse, R182, RZ ;  /* 0x000000b66c64723c */ /* 0x040ff000000018ff */
[C---:B------:R-:W-:Y:S08]  /*1a80*/  HMMA.16816.F32 R96, R108.reuse, R112, RZ ;  /* 0x000000706c60723c */ /* 0x040ff000000018ff */
[----:B------:R-:W-:Y:S08]  /*1a90*/  HMMA.16816.F32 R108, R108, R178, RZ ;  /* 0x000000b26c6c723c */ /* 0x000ff000000018ff */
[C---:B---3--:R-:W-:Y:S08]  /*1aa0*/  HMMA.16816.F32 R40, R104.reuse, R134, R40 ;  /* 0x000000866828723c */ /* 0x048ff00000001828 */
        /* <DEDUP_REMOVED lines=9> */
[----:B------:R-:W1:Y:S01]  /*1b40*/  LDSM.16.M88.4 R108, [R108] ;  /* 0x000000006c6c783b */ /* 0x000e620000000200 */
[----:B0-----:R-:W-:Y:S01]  /*1b50*/  HMMA.16816.F32 R136, R144, R136, RZ ;  /* 0x000000889088723c */ /* 0x001fe200000018ff */
[----:B------:R-:W-:Y:S01]  /*1b60*/  IMAD.X R7, RZ, RZ, R189, P0 ;  /* 0x000000ffff077224 */ /* 0x000fe200000e06bd */
[----:B------:R-:W-:-:S04]  /*1b70*/  LOP3.LUT P0, RZ, R0, 0x1f, RZ, 0xc0, !PT ;  /* 0x0000001f00ff7812 */ /* 0x000fc8000780c0ff */
[----:B------:R-:W-:Y:S02]  /*1b80*/  MOV R6, R6 ;  /* 0x0000000600067202 */ /* 0x000fe40000000f00 */
[C---:B------:R-:W-:Y:S01]  /*1b90*/  HMMA.16816.F32 R40, R92.reuse, R120, R40 ;  /* 0x000000785c28723c */ /* 0x040fe20000001828 */
[----:B------:R-:W-:Y:S02]  /*1ba0*/  FSETP.GT.AND P1, PT, R80, 10, !P0 ;  /* 0x412000005000780b */ /* 0x000fe40004724000 */
[----:B------:R-:W-:Y:S02]  /*1bb0*/  FSETP.GT.AND P2, PT, R76, 10, !P0 ;  /* 0x412000004c00780b */ /* 0x000fe40004744000 */
[----:B------:R-:W-:Y:S02]  /*1bc0*/  FSETP.GT.AND P5, PT, R72, 10, !P0 ;  /* 0x412000004800780b */ /* 0x000fe400047a4000 */
[----:B------:R-:W-:Y:S01]  /*1bd0*/  FSETP.GT.AND P3, PT, R68, 10, !P0 ;  /* 0x412000004400780b */ /* 0x000fe20004764000 */
[----:B------:R-:W-:Y:S01]  /*1be0*/  HMMA.16816.F32 R28, R92, R174, R28 ;  /* 0x000000ae5c1c723c */ /* 0x000fe2000000181c */
[----:B------:R-:W-:-:S02]  /*1bf0*/  FSETP.GT.AND P4, PT, R64, 10, !P0 ;  /* 0x412000004000780b */ /* 0x000fc40004784000 */
[----:B------:R-:W-:Y:S02]  /*1c00*/  SEL R18, RZ, 0x1, !P1 ;  /* 0x00000001ff127807 */ /* 0x000fe40004800000 */
[----:B------:R-:W-:Y:S02]  /*1c10*/  FSETP.GT.AND P1, PT, R20, 10, !P0 ;  /* 0x412000001400780b */ /* 0x000fe40004724000 */
[----:B------:R-:W-:Y:S01]  /*1c20*/  FSETP.GT.AND P6, PT, R4, 10, !P0 ;  /* 0x412000000400780b */ /* 0x000fe200047c4000 */
[----:B------:R-:W-:Y:S01]  /*1c30*/  HMMA.16816.F32 R32, R92, R172, R32 ;  /* 0x000000ac5c20723c */ /* 0x000fe20000001820 */
[----:B------:R-:W-:Y:S02]  /*1c40*/  SEL R17, RZ, 0x1, !P5 ;  /* 0x00000001ff117807 */ /* 0x000fe40006800000 */
[----:B------:R-:W-:Y:S02]  /*1c50*/  FSETP.GT.AND P5, PT, R8, 10, !P0 ;  /* 0x412000000800780b */ /* 0x000fe400047a4000 */
[----:B------:R-:W-:-:S02]  /*1c60*/  SEL R0, RZ, 0x1, !P3 ;  /* 0x00000001ff007807 */ /* 0x000fc40005800000 */
[----:B------:R-:W-:Y:S01]  /*1c70*/  FSETP.GT.AND P3, PT, R16, 10, !P0 ;  /* 0x412000001000780b */ /* 0x000fe20004764000 */
[C---:B------:R-:W-:Y:S01]  /*1c80*/  HMMA.16816.F32 R12, R92.reuse, R170, R12 ;  /* 0x000000aa5c0c723c */ /* 0x040fe2000000180c */
[----:B------:R-:W-:Y:S02]  /*1c90*/  SEL R11, RZ, 0x1, !P6 ;  /* 0x00000001ff0b7807 */ /* 0x000fe40007000000 */
[----:B------:R-:W-:Y:S02]  /*1ca0*/  SEL R5, RZ, 0x1, !P5 ;  /* 0x00000001ff057807 */ /* 0x000fe40006800000 */
[----:B------:R-:W-:Y:S02]  /*1cb0*/  FSETP.GT.AND P5, PT, R36, 10, !P0 ;  /* 0x412000002400780b */ /* 0x000fe400047a4000 */
[----:B------:R-:W-:Y:S01]  /*1cc0*/  SEL R4, RZ, 0x1, !P3 ;  /* 0x00000001ff047807 */ /* 0x000fe20005800000 */
[----:B------:R-:W-:Y:S01]  /*1cd0*/  HMMA.16816.F32 R84, R92, R168, R84 ;  /* 0x000000a85c54723c */ /* 0x000fe20000001854 */
[----:B------:R-:W-:-:S04]  /*1ce0*/  FSETP.GT.AND P6, PT, R24, 10, !P0 ;  /* 0x412000001800780b */ /* 0x000fc800047c4000 */
[----:B------:R-:W-:Y:S02]  /*1cf0*/  SEL R9, RZ, 0x1, !P6 ;  /* 0x00000001ff097807 */ /* 0x000fe40007000000 */
[----:B------:R-:W-:Y:S01]  /*1d00*/  FSETP.GT.AND P6, PT, R56, 10, !P0 ;  /* 0x412000003800780b */ /* 0x000fe200047c4000 */
[----:B------:R-:W-:Y:S03]  /*1d10*/  HMMA.16816.F32 R100, R92, R166, R100 ;  /* 0x000000a65c64723c */ /* 0x000fe60000001864 */
[----:B------:R-:W-:-:S05]  /*1d20*/  SEL R10, RZ, 0x1, !P6 ;  /* 0x00000001ff0a7807 */ /* 0x000fca0007000000 */
[C---:B------:R-:W-:Y:S08]  /*1d30*/  HMMA.16816.F32 R96, R92.reuse, R164, R96 ;  /* 0x000000a45c60723c */ /* 0x040ff00000001860 */
[----:B------:R-:W-:Y:S08]  /*1d40*/  HMMA.16816.F32 R92, R92, R162, R104 ;  /* 0x000000a25c5c723c */ /* 0x000ff00000001868 */
[----:B-----5:R-:W-:Y:S08]  /*1d50*/  HMMA.16816.F32 R136, R140, R130, R136 ;  /* 0x000000828c88723c */ /* 0x020ff00000001888 */
[C---:B------:R-:W-:Y:S08]  /*1d60*/  HMMA.16816.F32 R116, R144.reuse, R116, RZ ;  /* 0x000000749074723c */ /* 0x040ff000000018ff */
[C---:B------:R-:W-:Y:S08]  /*1d70*/  HMMA.16816.F32 R128, R144.reuse, R128, RZ ;  /* 0x000000809080723c */ /* 0x040ff000000018ff */
[----:B------:R-:W-:Y:S08]  /*1d80*/  HMMA.16816.F32 R104, R144, R182, RZ ;  /* 0x000000b69068723c */ /* 0x000ff000000018ff */
[C---:B------:R-:W-:Y:S08]  /*1d90*/  HMMA.16816.F32 R116, R140.reuse, R134, R116 ;  /* 0x000000868c74723c */ /* 0x040ff00000001874 */
[C---:B------:R-:W-:Y:S08]  /*1da0*/  HMMA.16816.F32 R128, R140.reuse, R126, R128 ;  /* 0x0000007e8c80723c */ /* 0x040ff00000001880 */
[----:B------:R-:W-:Y:S08]  /*1db0*/  HMMA.16816.F32 R104, R140, R114, R104 ;  /* 0x000000728c68723c */ /* 0x000ff00000001868 */
[C---:B------:R-:W-:Y:S08]  /*1dc0*/  HMMA.16816.F32 R132, R144.reuse, R132, RZ ;  /* 0x000000849084723c */ /* 0x040ff000000018ff */
[C---:B------:R-:W-:Y:S08]  /*1dd0*/  HMMA.16816.F32 R124, R144.reuse, R124, RZ ;  /* 0x0000007c907c723c */ /* 0x040ff000000018ff */
[C---:B------:R-:W-:Y:S08]  /*1de0*/  HMMA.16816.F32 R112, R144.reuse, R112, RZ ;  /* 0x000000709070723c */ /* 0x040ff000000018ff */
[----:B------:R-:W-:Y:S08]  /*1df0*/  HMMA.16816.F32 R144, R144, R178, RZ ;  /* 0x000000b29090723c */ /* 0x000ff000000018ff */
[----:B-1----:R-:W-:Y:S08]  /*1e00*/  HMMA.16816.F32 R116, R108, R120, R116 ;  /* 0x000000786c74723c */ /* 0x002ff00000001874 */
[C---:B------:R-:W-:Y:S01]  /*1e10*/  HMMA.16816.F32 R112, R140.reuse, R122, R112 ;  /* 0x0000007a8c70723c */ /* 0x040fe20000001870 */
[----:B------:R-:W0:Y:S07]  /*1e20*/  LDSM.16.M88.4 R120, [R6] ;  /* 0x000000000678783b */ /* 0x000e2e0000000200 */
[----:B------:R-:W-:Y:S08]  /*1e30*/  HMMA.16816.F32 R144, R140, R176, R144 ;  /* 0x000000b08c90723c */ /* 0x000ff00000001890 */
[----:B------:R-:W-:Y:S08]  /*1e40*/  HMMA.16816.F32 R12, R88, R154, R12 ;  /* 0x0000009a580c723c */ /* 0x000ff0000000180c */
[----:B------:R-:W-:Y:S08]  /*1e50*/  HMMA.16816.F32 R132, R140, R184, R132 ;  /* 0x000000b88c84723c */ /* 0x000ff00000001884 */
[----:B------:R-:W-:Y:S01]  /*1e60*/  HMMA.16816.F32 R144, R108, R162, R144 ;  /* 0x000000a26c90723c */ /* 0x000fe20000001890 */
[----:B------:R-:W-:-:S02]  /*1e70*/  SEL R14, RZ, 0x1, !P4 ;  /* 0x00000001ff0e7807 */ /* 0x000fc40006000000 */
[----:B------:R-:W-:Y:S02]  /*1e80*/  FSETP.GT.AND P4, PT, R52, 10, !P0 ;  /* 0x412000003400780b */ /* 0x000fe40004784000 */
[----:B------:R-:W-:Y:S02]  /*1e90*/  SEL R15, RZ, 0x1, !P1 ;  /* 0x00000001ff0f7807 */ /* 0x000fe40004800000 */
[----:B------:R-:W-:Y:S01]  /*1ea0*/  FSETP.GT.AND P1, PT, R44, 10, !P0 ;  /* 0x412000002c00780b */ /* 0x000fe20004724000 */
[----:B------:R-:W-:Y:S01]  /*1eb0*/  HMMA.16816.F32 R40, R88, R160, R40 ;  /* 0x000000a05828723c */ /* 0x000fe20000001828 */
[----:B------:R-:W-:Y:S02]  /*1ec0*/  SEL R13, RZ, 0x1, !P4 ;  /* 0x00000001ff0d7807 */ /* 0x000fe40006000000 */
[----:B------:R-:W-:-:S05]  /*1ed0*/  SEL R7, RZ, 0x1, !P1 ;  /* 0x00000001ff077807 */ /* 0x000fca0004800000 */
[----:B------:R-:W-:Y:S08]  /*1ee0*/  HMMA.16816.F32 R28, R88, R158, R28 ;  /* 0x0000009e581c723c */ /* 0x000ff0000000181c */
[----:B------:R-:W-:Y:S03]  /*1ef0*/  HMMA.16816.F32 R124, R140, R180, R124 ;  /* 0x000000b48c7c723c */ /* 0x000fe6000000187c */
[----:B------:R-:W-:-:S04]  /*1f00*/  FSETP.GT.AND P3, PT, R40, 10, !P0 ;  /* 0x412000002800780b */ /* 0x000fc80004764000 */
[----:B------:R-:W-:Y:S01]  /*1f10*/  SEL R8, RZ, 0x1, !P3 ;  /* 0x00000001ff087807 */ /* 0x000fe20005800000 */
[----:B------:R-:W-:Y:S03]  /*1f20*/  HMMA.16816.F32 R92, R88, R2, R92 ;  /* 0x00000002585c723c */ /* 0x000fe6000000185c */
[----:B------:R-:W-:-:S05]  /*1f30*/  FSETP.GT.AND P4, PT, R28, 10, !P0 ;  /* 0x412000001c00780b */ /* 0x000fca0004784000 */
[----:B0-----:R-:W-:Y:S01]  /*1f40*/  HMMA.16816.F32 R144, R120, R2, R144 ;  /* 0x000000027890723c */ /* 0x001fe20000001890 */
[----:B------:R-:W-:Y:S02]  /*1f50*/  SEL R3, RZ, 0x1, !P2 ;  /* 0x00000001ff037807 */ /* 0x000fe40005000000 */
[----:B------:R-:W-:-:S04]  /*1f60*/  FSETP.GT.AND P2, PT, R60, 10, !P0 ;  /* 0x412000003c00780b */ /* 0x000fc80004744000 */
[----:B------:R-:W-:Y:S01]  /*1f70*/  SEL R6, RZ, 0x1, !P2 ;  /* 0x00000001ff067807 */ /* 0x000fe20005000000 */
[----:B------:R-:W-:Y:S01]  /*1f80*/  HMMA.16816.F32 R32, R88, R156, R32 ;  /* 0x0000009c5820723c */ /* 0x000fe20000001820 */
[----:B------:R-:W-:-:S04]  /*1f90*/  FSETP.GT.AND P2, PT, R48, 10, !P0 ;  /* 0x412000003000780b */ /* 0x000fc80004744000 */
[----:B------:R-:W-:Y:S02]  /*1fa0*/  SEL R2, RZ, 0x1, !P2 ;  /* 0x00000001ff027807 */ /* 0x000fe40005000000 */
[----:B------:R-:W-:Y:S01]  /*1fb0*/  IADD3 R16, P1, P2, R3, R18, R11 ;  /* 0x0000001203107210 */ /* 0x000fe20007a3e00b */
[C---:B------:R-:W-:Y:S01]  /*1fc0*/  HMMA.16816.F32 R136, R108.reuse, R174, R136 ;  /* 0x000000ae6c88723c */ /* 0x040fe20000001888 */
[----:B------:R-:W-:Y:S02]  /*1fd0*/  SEL R11, RZ, 0x1, !P5 ;  /* 0x00000001ff0b7807 */ /* 0x000fe40006800000 */
[----:B------:R-:W-:Y:S02]  /*1fe0*/  FSETP.GT.AND P5, PT, R12, 10, !P0 ;  /* 0x412000000c00780b */ /* 0x000fe400047a4000 */
[----:B------:R-:W-:Y:S02]  /*1ff0*/  SEL R3, RZ, 0x1, !P4 ;  /* 0x00000001ff037807 */ /* 0x000fe40006000000 */
[----:B------:R-:W-:Y:S01]  /*2000*/  IADD3 R12, P3, P4, R0, R16, R17 ;  /* 0x00000010000c7210 */ /* 0x000fe20007c7e011 */
[----:B------:R-:W-:Y:S01]  /*2010*/  HMMA.16816.F32 R132, R108, R172, R132 ;  /* 0x000000ac6c84723c */ /* 0x000fe20000001884 */
[----:B------:R-:W-:-:S02]  /*2020*/  IADD3.X R16, PT, PT, RZ, RZ, RZ, P1, P2 ;  /* 0x000000ffff107210 */ /* 0x000fc40000fe44ff */
[----:B------:R-:W-:Y:S02]  /*2030*/  IADD3 R12, P1, P2, R9, R12, R14 ;  /* 0x0000000c090c7210 */ /* 0x000fe40007a3e00e */
[----:B------:R-:W-:Y:S02]  /*2040*/  IADD3.X R14, PT, PT, RZ, R16, RZ, P3, P4 ;  /* 0x00000010ff0e7210 */ /* 0x000fe40001fe84ff */
[----:B------:R-:W-:Y:S01]  /*2050*/  IADD3 R12, P3, P4, R6, R12, R15 ;  /* 0x0000000c060c7210 */ /* 0x000fe20007c7e00f */
[----:B------:R-:W-:Y:S01]  /*2060*/  HMMA.16816.F32 R128, R108, R170, R128 ;  /* 0x000000aa6c80723c */ /* 0x000fe20000001880 */
[----:B------:R-:W-:Y:S02]  /*2070*/  IADD3.X R14, PT, PT, RZ, R14, RZ, P1, P2 ;  /* 0x0000000eff0e7210 */ /* 0x000fe40000fe44ff */
[----:B------:R-:W-:Y:S02]  /*2080*/  IADD3 R4, P1, P2, R4, R12, R5 ;  /* 0x0000000c04047210 */ /* 0x000fe40007a3e005 */
[----:B------:R-:W-:-:S02]  /*2090*/  FSETP.GT.AND P6, PT, R32, 10, !P0 ;  /* 0x412000002000780b */ /* 0x000fc400047c4000 */
[----:B------:R-:W-:Y:S01]  /*20a0*/  IADD3.X R12, PT, PT, RZ, R14, RZ, P3, P4 ;  /* 0x0000000eff0c7210 */ /* 0x000fe20001fe84ff */
[----:B------:R-:W-:Y:S01]  /*20b0*/  HMMA.16816.F32 R124, R108, R168, R124 ;  /* 0x000000a86c7c723c */ /* 0x000fe2000000187c */
[----:B------:R-:W-:Y:S02]  /*20c0*/  IADD3 R10, P3, P4, R10, R4, R13 ;  /* 0x000000040a0a7210 */ /* 0x000fe40007c7e00d */
[----:B------:R-:W-:Y:S02]  /*20d0*/  SEL R0, RZ, 0x1, !P6 ;  /* 0x00000001ff007807 */ /* 0x000fe40007000000 */
[----:B------:R-:W-:Y:S02]  /*20e0*/  IADD3.X R12, PT, PT, RZ, R12, RZ, P1, P2 ;  /* 0x0000000cff0c7210 */ /* 0x000fe40000fe44ff */
[----:B------:R-:W-:Y:S01]  /*20f0*/  IADD3 R2, P1, P2, R2, R10, R7 ;  /* 0x0000000a02027210 */ /* 0x000fe20007a3e007 */
[----:B------:R-:W-:Y:S01]  /*2100*/  HMMA.16816.F32 R84, R88, R152, R84 ;  /* 0x000000985854723c */ /* 0x000fe20000001854 */
[----:B------:R-:W-:-:S02]  /*2110*/  SEL R9, RZ, 0x1, !P5 ;  /* 0x00000001ff097807 */ /* 0x000fc40006800000 */
[----:B------:R-:W-:Y:S02]  /*2120*/  IADD3.X R10, PT, PT, RZ, R12, RZ, P3, P4 ;  /* 0x0000000cff0a7210 */ /* 0x000fe40001fe84ff */
[----:B------:R-:W-:Y:S02]  /*2130*/  IADD3 R8, P3, P4, R8, R2, R11 ;  /* 0x0000000208087210 */ /* 0x000fe40007c7e00b */
[----:B------:R-:W-:Y:S01]  /*2140*/  IADD3.X R10, PT, PT, RZ, R10, RZ, P1, P2 ;  /* 0x0000000aff0a7210 */ /* 0x000fe20000fe44ff */
[----:B------:R-:W-:Y:S01]  /*2150*/  HMMA.16816.F32 R104, R108, R166, R104 ;  /* 0x000000a66c68723c */ /* 0x000fe20000001868 */
[----:B------:R-:W-:Y:S02]  /*2160*/  IADD3 R0, P1, P2, R0, R8, R3 ;  /* 0x0000000800007210 */ /* 0x000fe40007a3e003 */
[----:B------:R-:W-:-:S04]  /*2170*/  IADD3.X R8, PT, PT, RZ, R10, RZ, P3, P4 ;  /* 0x0000000aff087210 */ /* 0x000fc80001fe84ff */
[----:B------:R-:W-:Y:S01]  /*2180*/  IADD3.X R8, PT, PT, RZ, R8, RZ, P1, P2 ;  /* 0x00000008ff087210 */ /* 0x000fe20000fe44ff */
[----:B------:R-:W-:Y:S03]  /*2190*/  HMMA.16816.F32 R112, R108, R164, R112 ;  /* 0x000000a46c70723c */ /* 0x000fe60000001870 */
[----:B------:R-:W-:-:S04]  /*21a0*/  FSETP.GT.AND P6, PT, R84, 10, !P0 ;  /* 0x412000005400780b */ /* 0x000fc800047c4000 */
[----:B------:R-:W-:Y:S01]  /*21b0*/  SEL R6, RZ, 0x1, !P6 ;  /* 0x00000001ff067807 */ /* 0x000fe20007000000 */
[----:B------:R-:W-:Y:S03]  /*21c0*/  HMMA.16816.F32 R100, R88, R150, R100 ;  /* 0x000000965864723c */ /* 0x000fe60000001864 */
[----:B------:R-:W-:-:S05]  /*21d0*/  IADD3 R6, P3, P4, R6, R0, R9 ;  /* 0x0000000006067210 */ /* 0x000fca0007c7e009 */
[----:B------:R-:W-:Y:S08]  /*21e0*/  HMMA.16816.F32 R96, R88, R148, R96 ;  /* 0x000000945860723c */ /* 0x000ff00000001860 */
[----:B------:R-:W-:Y:S03]  /*21f0*/  HMMA.16816.F32 R116, R120, R160, R116 ;  /* 0x000000a07874723c */ /* 0x000fe60000001874 */
[----:B------:R-:W-:-:S04]  /*2200*/  FSETP.GT.AND P5, PT, R100, 10, !P0 ;  /* 0x412000006400780b */ /* 0x000fc800047a4000 */
[----:B------:R-:W-:Y:S01]  /*2210*/  SEL R5, RZ, 0x1, !P5 ;  /* 0x00000001ff057807 */ /* 0x000fe20006800000 */
[C---:B------:R-:W-:Y:S01]  /*2220*/  HMMA.16816.F32 R136, R120.reuse, R158, R136 ;  /* 0x0000009e7888723c */ /* 0x040fe20000001888 */
[----:B------:R-:W-:Y:S02]  /*2230*/  FSETP.GT.AND P5, PT, R92, 10, !P0 ;  /* 0x412000005c00780b */ /* 0x000fe400047a4000 */
[----:B------:R-:W-:Y:S02]  /*2240*/  FSETP.GT.AND P6, PT, R96, 10, !P0 ;  /* 0x412000006000780b */ /* 0x000fe400047c4000 */
[----:B------:R-:W-:Y:S02]  /*2250*/  SEL R7, RZ, 0x1, !P5 ;  /* 0x00000001ff077807 */ /* 0x000fe40006800000 */
[----:B------:R-:W-:Y:S01]  /*2260*/  SEL R4, RZ, 0x1, !P6 ;  /* 0x00000001ff047807 */ /* 0x000fe20007000000 */
[----:B------:R-:W-:Y:S03]  /*2270*/  HMMA.16816.F32 R132, R120, R156, R132 ;  /* 0x0000009c7884723c */ /* 0x000fe60000001884 */
[----:B------:R-:W-:-:S02]  /*2280*/  FSETP.GT.AND P6, PT, R116, 10, !P0 ;  /* 0x412000007400780b */ /* 0x000fc400047c4000 */
[----:B------:R-:W-:Y:S02]  /*2290*/  IADD3 R4, P1, P2, R4, R6, R5 ;  /* 0x0000000604047210 */ /* 0x000fe40007a3e005 */
[----:B------:R-:W-:Y:S01]  /*22a0*/  SEL R2, RZ, 0x1, !P6 ;  /* 0x00000001ff027807 */ /* 0x000fe20007000000 */
[C---:B------:R-:W-:Y:S01]  /*22b0*/  HMMA.16816.F32 R128, R120.reuse, R154, R128 ;  /* 0x0000009a7880723c */ /* 0x040fe20000001880 */
[----:B------:R-:W-:Y:S02]  /*22c0*/  IADD3.X R6, PT, PT, RZ, R8, RZ, P3, P4 ;  /* 0x00000008ff067210 */ /* 0x000fe40001fe84ff */
[----:B------:R-:W-:Y:S02]  /*22d0*/  FSETP.GT.AND P5, PT, R136, 10, !P0 ;  /* 0x412000008800780b */ /* 0x000fe400047a4000 */
[----:B------:R-:W-:Y:S02]  /*22e0*/  IADD3 R2, P3, P4, R2, R4, R7 ;  /* 0x0000000402027210 */ /* 0x000fe40007c7e007 */
[----:B------:R-:W-:Y:S01]  /*22f0*/  SEL R3, RZ, 0x1, !P5 ;  /* 0x00000001ff037807 */ /* 0x000fe20006800000 */
[----:B------:R-:W-:Y:S01]  /*2300*/  HMMA.16816.F32 R124, R120, R152, R124 ;  /* 0x00000098787c723c */ /* 0x000fe2000000187c */
[----:B------:R-:W-:-:S02]  /*2310*/  IADD3.X R6, PT, PT, RZ, R6, RZ, P1, P2 ;  /* 0x00000006ff067210 */ /* 0x000fc40000fe44ff */
[----:B------:R-:W-:-:S04]  /*2320*/  FSETP.GT.AND P6, PT, R132, 10, !P0 ;  /* 0x412000008400780b */ /* 0x000fc800047c4000 */
[----:B------:R-:W-:Y:S01]  /*2330*/  SEL R0, RZ, 0x1, !P6 ;  /* 0x00000001ff007807 */ /* 0x000fe20007000000 */
[C---:B------:R-:W-:Y:S03]  /*2340*/  HMMA.16816.F32 R104, R120.reuse, R150, R104 ;  /* 0x000000967868723c */ /* 0x040fe60000001868 */
[----:B------:R-:W-:Y:S02]  /*2350*/  FSETP.GT.AND P5, PT, R128, 10, !P0 ;  /* 0x412000008000780b */ /* 0x000fe400047a4000 */
[----:B------:R-:W-:Y:S02]  /*2360*/  IADD3 R0, P1, P2, R0, R2, R3 ;  /* 0x0000000200007210 */ /* 0x000fe40007a3e003 */
[----:B------:R-:W-:Y:S01]  /*2370*/  SEL R5, RZ, 0x1, !P5 ;  /* 0x00000001ff057807 */ /* 0x000fe20006800000 */
[----:B------:R-:W-:Y:S03]  /*2380*/  HMMA.16816.F32 R112, R120, R148, R112 ;  /* 0x000000947870723c */ /* 0x000fe60000001870 */
[----:B------:R-:W-:-:S04]  /*2390*/  FSETP.GT.AND P6, PT, R124, 10, !P0 ;  /* 0x412000007c00780b */ /* 0x000fc800047c4000 */
[----:B------:R-:W-:-:S04]  /*23a0*/  SEL R4, RZ, 0x1, !P6 ;  /* 0x00000001ff047807 */ /* 0x000fc80007000000 */
[----:B------:R-:W-:-:S08]  /*23b0*/  FSETP.GT.AND P5, PT, R104, 10, !P0 ;  /* 0x412000006800780b */ /* 0x000fd000047a4000 */
[----:B------:R-:W-:Y:S01]  /*23c0*/  FSETP.GT.AND P6, PT, R112, 10, !P0 ;  /* 0x412000007000780b */ /* 0x000fe200047c4000 */
[----:B------:R-:W-:-:S12]  /*23d0*/  @P0 EXIT ;  /* 0x000000000000094d */ /* 0x000fd80003800000 */
[----:B------:R-:W0:Y:S01]  /*23e0*/  LDC.64 R2, c[0x0][0x380] ;  /* 0x0000e000ff027b82 */ /* 0x000e220000000a00 */
[----:B------:R-:W-:Y:S02]  /*23f0*/  IADD3.X R6, PT, PT, RZ, R6, RZ, P3, P4 ;  /* 0x00000006ff067210 */ /* 0x000fe40001fe84ff */
[----:B------:R-:W-:Y:S02]  /*2400*/  IADD3 R4, P3, P4, R4, R0, R5 ;  /* 0x0000000004047210 */ /* 0x000fe40007c7e005 */
[----:B------:R-:W-:Y:S02]  /*2410*/  SEL R0, RZ, 0x1, !P5 ;  /* 0x00000001ff007807 */ /* 0x000fe40006800000 */
[----:B------:R-:W-:Y:S02]  /*2420*/  SEL R5, RZ, 0x1, !P6 ;  /* 0x00000001ff057807 */ /* 0x000fe40007000000 */
[----:B------:R-:W-:Y:S02]  /*2430*/  FSETP.GT.AND P0, PT, R144, 10, !P0 ;  /* 0x412000009000780b */ /* 0x000fe40004704000 */
[----:B------:R-:W-:-:S02]  /*2440*/  IADD3.X R6, PT, PT, RZ, R6, RZ, P1, P2 ;  /* 0x00000006ff067210 */ /* 0x000fc40000fe44ff */
[----:B------:R-:W-:Y:S02]  /*2450*/  IADD3 R5, P1, P2, R5, R4, R0 ;  /* 0x0000000405057210 */ /* 0x000fe40007a3e000 */
[----:B------:R-:W-:Y:S02]  /*2460*/  SEL R4, RZ, 0x1, !P0 ;  /* 0x00000001ff047807 */ /* 0x000fe40004000000 */
[----:B------:R-:W-:Y:S02]  /*2470*/  IADD3.X R0, PT, PT, RZ, R6, RZ, P3, P4 ;  /* 0x00000006ff007210 */ /* 0x000fe40001fe84ff */
[----:B------:R-:W-:Y:S02]  /*2480*/  IADD3 R4, P0, PT, R4, R5, RZ ;  /* 0x0000000504047210 */ /* 0x000fe40007f1e0ff */
[----:B------:R-:W-:-:S05]  /*2490*/  IADD3.X R0, PT, PT, RZ, R0, RZ, P1, P2 ;  /* 0x00000000ff007210 */ /* 0x000fca0000fe44ff */
[----:B------:R-:W-:-:S05]  /*24a0*/  IMAD.X R5, RZ, RZ, R0, P0 ;  /* 0x000000ffff057224 */ /* 0x000fca00000e0600 */
[----:B0-----:R-:W-:Y:S01]  /*24b0*/  REDG.E.ADD.64.STRONG.GPU desc[UR6][R2.64], R4 ;  /* 0x000000040200798e */ /* 0x001fe2000c12e506 */
[----:B------:R-:W-:Y:S05]  /*24c0*/  EXIT ;  /* 0x000000000000794d */ /* 0x000fea0003800000 */
.L_x_6:
[----:B------:R-:W-:-:S00]  /*24d0*/  BRA `(.L_x_6) ;  /* 0xfffffffc00fc7947 */ /* 0x000fc0000383ffff */
[----:B------:R-:W-:-:S00]  /*24e0*/  NOP ;  /* 0x0000000000007918 */ /* 0x000fc00000000000 */
        /* <DEDUP_REMOVED lines=9> */
.L_x_7:


//--------------------- .nv.shared._Z12MmaPtxSharedPyP4int4S1_i --------------------------
	.section	.nv.shared._Z12MmaPtxSharedPyP4int4S1_i,"aw",@nobits
	.sectionflags	@""
	.align	128
.nv.shared._Z12MmaPtxSharedPyP4int4S1_i:
	.zero		33792


//--------------------- .nv.shared.reserved.0     --------------------------
	.section	.nv.shared.reserved.0,"aw",@nobits
	.weak		__nv_reservedSMEM_offset_0_alias
	.size		__nv_reservedSMEM_offset_0_alias, 0, 64
	.other		__nv_reservedSMEM_offset_0_alias,@"STO_CUDA_RESERVED_SHARED STV_DEFAULT"
__nv_reservedSMEM_offset_0_alias:
	.zero		0
	.zero		64


//--------------------- .nv.constant0._Z12MmaPtxSharedPyP4int4S1_i --------------------------
	.section	.nv.constant0._Z12MmaPtxSharedPyP4int4S1_i,"a",@progbits
	.sectionflags	@""
	.align	4
.nv.constant0._Z12MmaPtxSharedPyP4int4S1_i:
	.zero		924


//--------------------- SYMBOLS --------------------------

	.type		.nv.reservedSmem.offset0,@object
	.size		.nv.reservedSmem.offset0,0x4
	.type		.nv.reservedSmem.cap,@object
	.size		.nv.reservedSmem.cap,0x4
